	.target	sm_90a

	.elftype	@"ET_EXEC"


//--------------------- .note.nv.tkinfo           --------------------------
	.section	.note.nv.tkinfo,"",@"SHT_NOTE"
	.sectionflags	@"SHF_NOTE_NV_TKINFO"
	.tkinfo
        /*0018*/ 	.word	0x00000002
        /*0030*/ 	.string	""
        /*0030*/ 	.string	"ptxas"
        /*0030*/ 	.string	"Cuda compilation tools, release 13.0, V13.0.88"
        /*0030*/ 	.string	"Build cuda_13.0.r13.0/compiler.36424714_0"
        /*0030*/ 	.string	"-arch sm_90a -m 64 "



//--------------------- .note.nv.cuinfo           --------------------------
	.section	.note.nv.cuinfo,"",@"SHT_NOTE"
	.sectionflags	@"SHF_NOTE_NV_CUINFO"
        /*0018*/ 	.short	0x0002
        /*001a*/ 	.short	0x005a
        /*001c*/ 	.short	0x0082
	.zero		2


//--------------------- .nv.info                  --------------------------
	.section	.nv.info,"",@"SHT_CUDA_INFO"
	.align	4


	//----- nvinfo : EIATTR_REGCOUNT
	.align		4
        /*0000*/ 	.byte	0x04, 0x2f
        /*0002*/ 	.short	(.L_12 - .L_11)
	.align		4
.L_11:
        /*0004*/ 	.word	index@(_ZN7cutlass13device_kernelINS_4gemm6kernel13GemmUniversalIN4cute5tupleIJiiiiEEENS1_10collective13CollectiveMmaINS1_37MainloopSm90TmaGmmaWarpSpecializedFP8ILi13ENS5_IJNS4_1CILi2EEENSA_ILi1EEESC_EEENS1_35KernelTmaWarpSpecializedCooperativeEEENS5_IJNSA_ILi512EEENSA_ILi32EEESH_EEENS_12float_e4m3_tENS5_IJlSC_lEEESJ_SK_NS4_8TiledMMAINS4_8MMA_AtomIJNS4_4SM904GMMA30MMA_64x32x32_F32E4M3E4M3_SS_TNILNSO_7ScaleInE1ELSQ_1EEEEEENS4_6LayoutISD_NS5_IJSC_NSA_ILi0EEESU_EEEEENS5_IJNS4_10UnderscoreESX_SX_EEEEENS4_13SM90_TMA_LOADENS4_14ComposedLayoutINS4_7SwizzleILi1ELi4ELi3EEENS4_18smem_ptr_flag_bitsILi8EEENST_INS5_IJNSA_ILi8EEESH_EEENS5_IJSH_SC_EEEEEEEvNS4_8identityENS4_23SM90_TMA_LOAD_MULTICASTES1A_vS1B_EENS_8epilogue10collective6detail29Sm90TmaWarpSpecializedAdapterINS1F_15DefaultEpilogueISJ_SK_SK_NS1E_6thread17LinearCombinationISJ_Li1EffLNS1J_9ScaleType4KindE0ELNS_15FloatRoundStyleE2ESJ_EENS1_15EpilogueDefaultEEEEEvvEEEEvNT_6ParamsE)
        /*0008*/ 	.word	0x000000a8


	//----- nvinfo : EIATTR_FRAME_SIZE
	.align		4
.L_12:
        /*000c*/ 	.byte	0x04, 0x11
        /*000e*/ 	.short	(.L_14 - .L_13)
	.align		4
.L_13:
        /*0010*/ 	.word	index@(_ZN7cutlass13device_kernelINS_4gemm6kernel13GemmUniversalIN4cute5tupleIJiiiiEEENS1_10collective13CollectiveMmaINS1_37MainloopSm90TmaGmmaWarpSpecializedFP8ILi13ENS5_IJNS4_1CILi2EEENSA_ILi1EEESC_EEENS1_35KernelTmaWarpSpecializedCooperativeEEENS5_IJNSA_ILi512EEENSA_ILi32EEESH_EEENS_12float_e4m3_tENS5_IJlSC_lEEESJ_SK_NS4_8TiledMMAINS4_8MMA_AtomIJNS4_4SM904GMMA30MMA_64x32x32_F32E4M3E4M3_SS_TNILNSO_7ScaleInE1ELSQ_1EEEEEENS4_6LayoutISD_NS5_IJSC_NSA_ILi0EEESU_EEEEENS5_IJNS4_10UnderscoreESX_SX_EEEEENS4_13SM90_TMA_LOADENS4_14ComposedLayoutINS4_7SwizzleILi1ELi4ELi3EEENS4_18smem_ptr_flag_bitsILi8EEENST_INS5_IJNSA_ILi8EEESH_EEENS5_IJSH_SC_EEEEEEEvNS4_8identityENS4_23SM90_TMA_LOAD_MULTICASTES1A_vS1B_EENS_8epilogue10collective6detail29Sm90TmaWarpSpecializedAdapterINS1F_15DefaultEpilogueISJ_SK_SK_NS1E_6thread17LinearCombinationISJ_Li1EffLNS1J_9ScaleType4KindE0ELNS_15FloatRoundStyleE2ESJ_EENS1_15EpilogueDefaultEEEEEvvEEEEvNT_6ParamsE)
        /*0014*/ 	.word	0x00000000


	//----- nvinfo : EIATTR_MIN_STACK_SIZE
	.align		4
.L_14:
        /*0018*/ 	.byte	0x04, 0x12
        /*001a*/ 	.short	(.L_16 - .L_15)
	.align		4
.L_15:
        /*001c*/ 	.word	index@(_ZN7cutlass13device_kernelINS_4gemm6kernel13GemmUniversalIN4cute5tupleIJiiiiEEENS1_10collective13CollectiveMmaINS1_37MainloopSm90TmaGmmaWarpSpecializedFP8ILi13ENS5_IJNS4_1CILi2EEENSA_ILi1EEESC_EEENS1_35KernelTmaWarpSpecializedCooperativeEEENS5_IJNSA_ILi512EEENSA_ILi32EEESH_EEENS_12float_e4m3_tENS5_IJlSC_lEEESJ_SK_NS4_8TiledMMAINS4_8MMA_AtomIJNS4_4SM904GMMA30MMA_64x32x32_F32E4M3E4M3_SS_TNILNSO_7ScaleInE1ELSQ_1EEEEEENS4_6LayoutISD_NS5_IJSC_NSA_ILi0EEESU_EEEEENS5_IJNS4_10UnderscoreESX_SX_EEEEENS4_13SM90_TMA_LOADENS4_14ComposedLayoutINS4_7SwizzleILi1ELi4ELi3EEENS4_18smem_ptr_flag_bitsILi8EEENST_INS5_IJNSA_ILi8EEESH_EEENS5_IJSH_SC_EEEEEEEvNS4_8identityENS4_23SM90_TMA_LOAD_MULTICASTES1A_vS1B_EENS_8epilogue10collective6detail29Sm90TmaWarpSpecializedAdapterINS1F_15DefaultEpilogueISJ_SK_SK_NS1E_6thread17LinearCombinationISJ_Li1EffLNS1J_9ScaleType4KindE0ELNS_15FloatRoundStyleE2ESJ_EENS1_15EpilogueDefaultEEEEEvvEEEEvNT_6ParamsE)
        /*0020*/ 	.word	0x00000000
.L_16:


//--------------------- .nv.compat                --------------------------
	.section	.nv.compat,"",@"SHT_CUDA_COMPAT_INFO"
	.align	4
        /*0000*/ 	.byte	0x02, 0x09, 0x01, 0x00, 0x02, 0x02, 0x04, 0x00, 0x02, 0x05, 0x05, 0x00, 0x03, 0x07, 0x01, 0x01
        /*0010*/ 	.byte	0x02, 0x03, 0x01, 0x00, 0x02, 0x06, 0x01, 0x00, 0x04, 0x0b, 0x08, 0x00, 0x00, 0x00, 0x00, 0x00
        /*0020*/ 	.byte	0x00, 0x00, 0x00, 0x00


//--------------------- .nv.info._ZN7cutlass13device_kernelINS_4gemm6kernel13GemmUniversalIN4cute5tupleIJiiiiEEENS1_10collective13CollectiveMmaINS1_37MainloopSm90TmaGmmaWarpSpecializedFP8ILi13ENS5_IJNS4_1CILi2EEENSA_ILi1EEESC_EEENS1_35KernelTmaWarpSpecializedCooperativeEEENS5_IJNSA_ILi512EEENSA_ILi32EEESH_EEENS_12float_e4m3_tENS5_IJlSC_lEEESJ_SK_NS4_8TiledMMAINS4_8MMA_AtomIJNS4_4SM904GMMA30MMA_64x32x32_F32E4M3E4M3_SS_TNILNSO_7ScaleInE1ELSQ_1EEEEEENS4_6LayoutISD_NS5_IJSC_NSA_ILi0EEESU_EEEEENS5_IJNS4_10UnderscoreESX_SX_EEEEENS4_13SM90_TMA_LOADENS4_14ComposedLayoutINS4_7SwizzleILi1ELi4ELi3EEENS4_18smem_ptr_flag_bitsILi8EEENST_INS5_IJNSA_ILi8EEESH_EEENS5_IJSH_SC_EEEEEEEvNS4_8identityENS4_23SM90_TMA_LOAD_MULTICASTES1A_vS1B_EENS_8epilogue10collective6detail29Sm90TmaWarpSpecializedAdapterINS1F_15DefaultEpilogueISJ_SK_SK_NS1E_6thread17LinearCombinationISJ_Li1EffLNS1J_9ScaleType4KindE0ELNS_15FloatRoundStyleE2ESJ_EENS1_15EpilogueDefaultEEEEEvvEEEEvNT_6ParamsE --------------------------
	.section	.nv.info._ZN7cutlass13device_kernelINS_4gemm6kernel13GemmUniversalIN4cute5tupleIJiiiiEEENS1_10collective13CollectiveMmaINS1_37MainloopSm90TmaGmmaWarpSpecializedFP8ILi13ENS5_IJNS4_1CILi2EEENSA_ILi1EEESC_EEENS1_35KernelTmaWarpSpecializedCooperativeEEENS5_IJNSA_ILi512EEENSA_ILi32EEESH_EEENS_12float_e4m3_tENS5_IJlSC_lEEESJ_SK_NS4_8TiledMMAINS4_8MMA_AtomIJNS4_4SM904GMMA30MMA_64x32x32_F32E4M3E4M3_SS_TNILNSO_7ScaleInE1ELSQ_1EEEEEENS4_6LayoutISD_NS5_IJSC_NSA_ILi0EEESU_EEEEENS5_IJNS4_10UnderscoreESX_SX_EEEEENS4_13SM90_TMA_LOADENS4_14ComposedLayoutINS4_7SwizzleILi1ELi4ELi3EEENS4_18smem_ptr_flag_bitsILi8EEENST_INS5_IJNSA_ILi8EEESH_EEENS5_IJSH_SC_EEEEEEEvNS4_8identityENS4_23SM90_TMA_LOAD_MULTICASTES1A_vS1B_EENS_8epilogue10collective6detail29Sm90TmaWarpSpecializedAdapterINS1F_15DefaultEpilogueISJ_SK_SK_NS1E_6thread17LinearCombinationISJ_Li1EffLNS1J_9ScaleType4KindE0ELNS_15FloatRoundStyleE2ESJ_EENS1_15EpilogueDefaultEEEEEvvEEEEvNT_6ParamsE,"",@"SHT_CUDA_INFO"
	.sectionflags	@""
	.align	4


	//----- nvinfo : EIATTR_CUDA_API_VERSION
	.align		4
        /*0000*/ 	.byte	0x04, 0x37
        /*0002*/ 	.short	(.L_18 - .L_17)
.L_17:
        /*0004*/ 	.word	0x00000082


	//----- nvinfo : EIATTR_KPARAM_INFO
	.align		4
.L_18:
        /*0008*/ 	.byte	0x04, 0x17
        /*000a*/ 	.short	(.L_20 - .L_19)
.L_19:
        /*000c*/ 	.word	0x00000000
        /*0010*/ 	.short	0x0000
        /*0012*/ 	.short	0x0070
        /*0014*/ 	.byte	0x00, 0xf0, 0x01, 0x10


	//----- nvinfo : EIATTR_SPARSE_MMA_MASK
	.align		4
.L_20:
        /*0018*/ 	.byte	0x03, 0x50
        /*001a*/ 	.short	0x0000


	//----- nvinfo : EIATTR_MAXREG_COUNT
	.align		4
        /*001c*/ 	.byte	0x03, 0x1b
        /*001e*/ 	.short	0x00a8


	//----- nvinfo : EIATTR_NUM_BARRIERS
	.align		4
        /*0020*/ 	.byte	0x02, 0x4c
        /*0022*/ 	.byte	0x01
	.zero		1


	//----- nvinfo : EIATTR_MERCURY_ISA_VERSION
	.align		4
        /*0024*/ 	.byte	0x03, 0x5f
        /*0026*/ 	.short	0x0101


	//----- nvinfo : EIATTR_INT_WARP_WIDE_INSTR_OFFSETS
	.align		4
        /*0028*/ 	.byte	0x04, 0x31
        /*002a*/ 	.short	(.L_22 - .L_21)


	//   ....[0]....
.L_21:
        /*002c*/ 	.word	0x000005b0


	//   ....[1]....
        /*0030*/ 	.word	0x00000650


	//   ....[2]....
        /*0034*/ 	.word	0x000007b0


	//----- nvinfo : EIATTR_COOP_GROUP_MASK_REGIDS
	.align		4
.L_22:
        /*0038*/ 	.byte	0x04, 0x29
        /*003a*/ 	.short	(.L_24 - .L_23)


	//   ....[0]....
.L_23:
        /*003c*/ 	.word	0xffffffff


	//   ....[1]....
        /*0040*/ 	.word	0xffffffff


	//   ....[2]....
        /*0044*/ 	.word	0xffffffff


	//   ....[3]....
        /*0048*/ 	.word	0xffffffff


	//   ....[4]....
        /*004c*/ 	.word	0xffffffff


	//   ....[5]....
        /*0050*/ 	.word	0xffffffff


	//----- nvinfo : EIATTR_COOP_GROUP_INSTR_OFFSETS
	.align		4
.L_24:
        /*0054*/ 	.byte	0x04, 0x28
        /*0056*/ 	.short	(.L_26 - .L_25)


	//   ....[0]....
.L_25:
        /*0058*/ 	.word	0x00000060


	//   ....[1]....
        /*005c*/ 	.word	0x00000070


	//   ....[2]....
        /*0060*/ 	.word	0x00000130


	//   ....[3]....
        /*0064*/ 	.word	0x00000420


	//   ....[4]....
        /*0068*/ 	.word	0x00000940


	//   ....[5]....
        /*006c*/ 	.word	0x00001450


	//----- nvinfo : EIATTR_REG_RECONFIG
	.align		4
.L_26:
        /*0070*/ 	.byte	0x01, 0x54
	.zero		2


	//----- nvinfo : EIATTR_MBARRIER_INSTR_OFFSETS
	.align		4
        /*0074*/ 	.byte	0x04, 0x39
        /*0076*/ 	.short	(.L_28 - .L_27)


	//   ....[0]....
.L_27:
        /*0078*/ 	.word	0x00000250
        /*007c*/ 	.word	0x000000ff
        /*0080*/ 	.word	0x00000000
        /*0084*/ 	.short	0x0100
        /*0086*/ 	.byte	0x08
	.zero		1


	//   ....[1]....
        /*0088*/ 	.word	0x00000260
        /*008c*/ 	.word	0x000000ff
        /*0090*/ 	.word	0x00000068
        /*0094*/ 	.short	0x0100
        /*0096*/ 	.byte	0x08
	.zero		1


	//   ....[2]....
        /*0098*/ 	.word	0x00000270
        /*009c*/ 	.word	0x000000ff
        /*00a0*/ 	.word	0x00000008
        /*00a4*/ 	.short	0x0100
        /*00a6*/ 	.byte	0x08
	.zero		1


	//   ....[3]....
        /*00a8*/ 	.word	0x00000280
        /*00ac*/ 	.word	0x000000ff
        /*00b0*/ 	.word	0x00000070
        /*00b4*/ 	.short	0x0100
        /*00b6*/ 	.byte	0x08
	.zero		1


	//   ....[4]....
        /*00b8*/ 	.word	0x00000290
        /*00bc*/ 	.word	0x000000ff
        /*00c0*/ 	.word	0x00000010
        /*00c4*/ 	.short	0x0100
        /*00c6*/ 	.byte	0x08
	.zero		1


	//   ....[5]....
        /*00c8*/ 	.word	0x000002a0
        /*00cc*/ 	.word	0x000000ff
        /*00d0*/ 	.word	0x00000078
        /*00d4*/ 	.short	0x0100
        /*00d6*/ 	.byte	0x08
	.zero		1


	//   ....[6]....
        /*00d8*/ 	.word	0x000002b0
        /*00dc*/ 	.word	0x000000ff
        /*00e0*/ 	.word	0x00000018
        /*00e4*/ 	.short	0x0100
        /*00e6*/ 	.byte	0x08
	.zero		1


	//   ....[7]....
        /*00e8*/ 	.word	0x000002c0
        /*00ec*/ 	.word	0x000000ff
        /*00f0*/ 	.word	0x00000080
        /*00f4*/ 	.short	0x0100
        /*00f6*/ 	.byte	0x08
	.zero		1


	//   ....[8]....
        /*00f8*/ 	.word	0x000002d0
        /*00fc*/ 	.word	0x000000ff
        /*0100*/ 	.word	0x00000020
        /*0104*/ 	.short	0x0100
        /*0106*/ 	.byte	0x08
	.zero		1


	//   ....[9]....
        /*0108*/ 	.word	0x000002e0
        /*010c*/ 	.word	0x000000ff
        /*0110*/ 	.word	0x00000088
        /*0114*/ 	.short	0x0100
        /*0116*/ 	.byte	0x08
	.zero		1


	//   ....[10]....
        /*0118*/ 	.word	0x000002f0
        /*011c*/ 	.word	0x000000ff
        /*0120*/ 	.word	0x00000028
        /*0124*/ 	.short	0x0100
        /*0126*/ 	.byte	0x08
	.zero		1


	//   ....[11]....
        /*0128*/ 	.word	0x00000300
        /*012c*/ 	.word	0x000000ff
        /*0130*/ 	.word	0x00000090
        /*0134*/ 	.short	0x0100
        /*0136*/ 	.byte	0x08
	.zero		1


	//   ....[12]....
        /*0138*/ 	.word	0x00000310
        /*013c*/ 	.word	0x000000ff
        /*0140*/ 	.word	0x00000030
        /*0144*/ 	.short	0x0100
        /*0146*/ 	.byte	0x08
	.zero		1


	//   ....[13]....
        /*0148*/ 	.word	0x00000320
        /*014c*/ 	.word	0x000000ff
        /*0150*/ 	.word	0x00000098
        /*0154*/ 	.short	0x0100
        /*0156*/ 	.byte	0x08
	.zero		1


	//   ....[14]....
        /*0158*/ 	.word	0x00000330
        /*015c*/ 	.word	0x000000ff
        /*0160*/ 	.word	0x00000038
        /*0164*/ 	.short	0x0100
        /*0166*/ 	.byte	0x08
	.zero		1


	//   ....[15]....
        /*0168*/ 	.word	0x00000340
        /*016c*/ 	.word	0x000000ff
        /*0170*/ 	.word	0x000000a0
        /*0174*/ 	.short	0x0100
        /*0176*/ 	.byte	0x08
	.zero		1


	//   ....[16]....
        /*0178*/ 	.word	0x00000350
        /*017c*/ 	.word	0x000000ff
        /*0180*/ 	.word	0x00000040
        /*0184*/ 	.short	0x0100
        /*0186*/ 	.byte	0x08
	.zero		1


	//   ....[17]....
        /*0188*/ 	.word	0x00000360
        /*018c*/ 	.word	0x000000ff
        /*0190*/ 	.word	0x000000a8
        /*0194*/ 	.short	0x0100
        /*0196*/ 	.byte	0x08
	.zero		1


	//   ....[18]....
        /*0198*/ 	.word	0x00000370
        /*019c*/ 	.word	0x000000ff
        /*01a0*/ 	.word	0x00000048
        /*01a4*/ 	.short	0x0100
        /*01a6*/ 	.byte	0x08
	.zero		1


	//   ....[19]....
        /*01a8*/ 	.word	0x00000380
        /*01ac*/ 	.word	0x000000ff
        /*01b0*/ 	.word	0x000000b0
        /*01b4*/ 	.short	0x0100
        /*01b6*/ 	.byte	0x08
	.zero		1


	//   ....[20]....
        /*01b8*/ 	.word	0x00000390
        /*01bc*/ 	.word	0x000000ff
        /*01c0*/ 	.word	0x00000050
        /*01c4*/ 	.short	0x0100
        /*01c6*/ 	.byte	0x08
	.zero		1


	//   ....[21]....
        /*01c8*/ 	.word	0x000003a0
        /*01cc*/ 	.word	0x000000ff
        /*01d0*/ 	.word	0x000000b8
        /*01d4*/ 	.short	0x0100
        /*01d6*/ 	.byte	0x08
	.zero		1


	//   ....[22]....
        /*01d8*/ 	.word	0x000003b0
        /*01dc*/ 	.word	0x000000ff
        /*01e0*/ 	.word	0x00000058
        /*01e4*/ 	.short	0x0100
        /*01e6*/ 	.byte	0x08
	.zero		1


	//   ....[23]....
        /*01e8*/ 	.word	0x000003c0
        /*01ec*/ 	.word	0x000000ff
        /*01f0*/ 	.word	0x000000c0
        /*01f4*/ 	.short	0x0100
        /*01f6*/ 	.byte	0x08
	.zero		1


	//   ....[24]....
        /*01f8*/ 	.word	0x000003d0
        /*01fc*/ 	.word	0x000000ff
        /*0200*/ 	.word	0x00000060
        /*0204*/ 	.short	0x0100
        /*0206*/ 	.byte	0x08
	.zero		1


	//   ....[25]....
        /*0208*/ 	.word	0x000003e0
        /*020c*/ 	.word	0x000000ff
        /*0210*/ 	.word	0x000000c8
        /*0214*/ 	.short	0x0100
        /*0216*/ 	.byte	0x08
	.zero		1


	//   ....[26]....
        /*0218*/ 	.word	0x00000850
        /*021c*/ 	.word	0x000000ff
        /*0220*/ 	.word	0x000000e0
        /*0224*/ 	.short	0x0100
        /*0226*/ 	.byte	0x06
	.zero		1


	//   ....[27]....
        /*0228*/ 	.word	0x000008e0
        /*022c*/ 	.word	0x000000ff
        /*0230*/ 	.word	0x000000e8
        /*0234*/ 	.short	0x0100
        /*0236*/ 	.byte	0x06
	.zero		1


	//   ....[28]....
        /*0238*/ 	.word	0x00001990
        /*023c*/ 	.word	0x000000ff
        /*0240*/ 	.word	0x00000000
        /*0244*/ 	.short	0x010a
        /*0246*/ 	.byte	0x07
	.zero		1


	//   ....[29]....
        /*0248*/ 	.word	0x000019f0
        /*024c*/ 	.word	0x000000ff
        /*0250*/ 	.word	0x00000000
        /*0254*/ 	.short	0x010a
        /*0256*/ 	.byte	0x07
	.zero		1


	//   ....[30]....
        /*0258*/ 	.word	0x00002390
        /*025c*/ 	.word	0x000000ff
        /*0260*/ 	.word	0x00000000
        /*0264*/ 	.short	0x010a
        /*0266*/ 	.byte	0x0c
	.zero		1


	//   ....[31]....
        /*0268*/ 	.word	0x000023d0
        /*026c*/ 	.word	0x000000ff
        /*0270*/ 	.word	0x00000000
        /*0274*/ 	.short	0x010a
        /*0276*/ 	.byte	0x0c
	.zero		1


	//   ....[32]....
        /*0278*/ 	.word	0x00002a70
        /*027c*/ 	.word	0x0000000e
        /*0280*/ 	.word	0x00000000
        /*0284*/ 	.short	0x0101
        /*0286*/ 	.byte	0x3f
	.zero		1


	//   ....[33]....
        /*0288*/ 	.word	0x00003110
        /*028c*/ 	.word	0x0000000a
        /*0290*/ 	.word	0x00000000
        /*0294*/ 	.short	0x0101
        /*0296*/ 	.byte	0x3f
	.zero		1


	//   ....[34]....
        /*0298*/ 	.word	0x0000af20
        /*029c*/ 	.word	0x00000014
        /*02a0*/ 	.word	0x00000068
        /*02a4*/ 	.short	0x010a
        /*02a6*/ 	.byte	0x3f
	.zero		1


	//   ....[35]....
        /*02a8*/ 	.word	0x0000b280
        /*02ac*/ 	.word	0x00000008
        /*02b0*/ 	.word	0x000000e8
        /*02b4*/ 	.short	0x0101
        /*02b6*/ 	.byte	0x3f
	.zero		1


	//   ....[36]....
        /*02b8*/ 	.word	0x0000b9e0
        /*02bc*/ 	.word	0x00000007
        /*02c0*/ 	.word	0x00000000
        /*02c4*/ 	.short	0x010a
        /*02c6*/ 	.byte	0x3f
	.zero		1


	//   ....[37]....
        /*02c8*/ 	.word	0x0000ba60
        /*02cc*/ 	.word	0x00000009
        /*02d0*/ 	.word	0x00000000
        /*02d4*/ 	.short	0x010a
        /*02d6*/ 	.byte	0x3f
	.zero		1


	//   ....[38]....
        /*02d8*/ 	.word	0x0000baf0
        /*02dc*/ 	.word	0x00000006
        /*02e0*/ 	.word	0x00000000
        /*02e4*/ 	.short	0x010a
        /*02e6*/ 	.byte	0x3f
	.zero		1


	//   ....[39]....
        /*02e8*/ 	.word	0x0000bb80
        /*02ec*/ 	.word	0x00000009
        /*02f0*/ 	.word	0x00000000
        /*02f4*/ 	.short	0x010a
        /*02f6*/ 	.byte	0x3f
	.zero		1


	//   ....[40]....
        /*02f8*/ 	.word	0x0000bc10
        /*02fc*/ 	.word	0x00000006
        /*0300*/ 	.word	0x00000000
        /*0304*/ 	.short	0x010a
        /*0306*/ 	.byte	0x3f
	.zero		1


	//   ....[41]....
        /*0308*/ 	.word	0x0000bca0
        /*030c*/ 	.word	0x00000009
        /*0310*/ 	.word	0x00000000
        /*0314*/ 	.short	0x010a
        /*0316*/ 	.byte	0x3f
	.zero		1


	//   ....[42]....
        /*0318*/ 	.word	0x0000bd30
        /*031c*/ 	.word	0x00000006
        /*0320*/ 	.word	0x00000000
        /*0324*/ 	.short	0x010a
        /*0326*/ 	.byte	0x3f
	.zero		1


	//   ....[43]....
        /*0328*/ 	.word	0x0000bdc0
        /*032c*/ 	.word	0x00000009
        /*0330*/ 	.word	0x00000000
        /*0334*/ 	.short	0x010a
        /*0336*/ 	.byte	0x3f
	.zero		1


	//   ....[44]....
        /*0338*/ 	.word	0x0000be50
        /*033c*/ 	.word	0x00000006
        /*0340*/ 	.word	0x00000000
        /*0344*/ 	.short	0x010a
        /*0346*/ 	.byte	0x3f
	.zero		1


	//   ....[45]....
        /*0348*/ 	.word	0x0000bee0
        /*034c*/ 	.word	0x00000009
        /*0350*/ 	.word	0x00000000
        /*0354*/ 	.short	0x010a
        /*0356*/ 	.byte	0x3f
	.zero		1


	//   ....[46]....
        /*0358*/ 	.word	0x0000bf70
        /*035c*/ 	.word	0x00000006
        /*0360*/ 	.word	0x00000000
        /*0364*/ 	.short	0x010a
        /*0366*/ 	.byte	0x3f
	.zero		1


	//   ....[47]....
        /*0368*/ 	.word	0x0000c000
        /*036c*/ 	.word	0x00000009
        /*0370*/ 	.word	0x00000000
        /*0374*/ 	.short	0x010a
        /*0376*/ 	.byte	0x3f
	.zero		1


	//   ....[48]....
        /*0378*/ 	.word	0x0000c090
        /*037c*/ 	.word	0x00000003
        /*0380*/ 	.word	0x00000000
        /*0384*/ 	.short	0x010a
        /*0386*/ 	.byte	0x3f
	.zero		1


	//   ....[49]....
        /*0388*/ 	.word	0x0000c100
        /*038c*/ 	.word	0x0000000b
        /*0390*/ 	.word	0x00000000
        /*0394*/ 	.short	0x010a
        /*0396*/ 	.byte	0x3f
	.zero		1


	//   ....[50]....
        /*0398*/ 	.word	0x0000c160
        /*039c*/ 	.word	0x0000000e
        /*03a0*/ 	.word	0x00000000
        /*03a4*/ 	.short	0x010a
        /*03a6*/ 	.byte	0x3f
	.zero		1


	//   ....[51]....
        /*03a8*/ 	.word	0x0000c230
        /*03ac*/ 	.word	0x00000014
        /*03b0*/ 	.word	0x00000068
        /*03b4*/ 	.short	0x010a
        /*03b6*/ 	.byte	0x3f
	.zero		1


	//   ....[52]....
        /*03b8*/ 	.word	0x0000c300
        /*03bc*/ 	.word	0x00000007
        /*03c0*/ 	.word	0x00000000
        /*03c4*/ 	.short	0x010a
        /*03c6*/ 	.byte	0x3f
	.zero		1


	//   ....[53]....
        /*03c8*/ 	.word	0x0000c350
        /*03cc*/ 	.word	0x00000009
        /*03d0*/ 	.word	0x00000000
        /*03d4*/ 	.short	0x010a
        /*03d6*/ 	.byte	0x3f
	.zero		1


	//   ....[54]....
        /*03d8*/ 	.word	0x0000c3a0
        /*03dc*/ 	.word	0x00000006
        /*03e0*/ 	.word	0x00000000
        /*03e4*/ 	.short	0x010a
        /*03e6*/ 	.byte	0x3f
	.zero		1


	//   ....[55]....
        /*03e8*/ 	.word	0x0000c3f0
        /*03ec*/ 	.word	0x00000009
        /*03f0*/ 	.word	0x00000000
        /*03f4*/ 	.short	0x010a
        /*03f6*/ 	.byte	0x3f
	.zero		1


	//   ....[56]....
        /*03f8*/ 	.word	0x0000c440
        /*03fc*/ 	.word	0x00000006
        /*0400*/ 	.word	0x00000000
        /*0404*/ 	.short	0x010a
        /*0406*/ 	.byte	0x3f
	.zero		1


	//   ....[57]....
        /*0408*/ 	.word	0x0000c490
        /*040c*/ 	.word	0x00000009
        /*0410*/ 	.word	0x00000000
        /*0414*/ 	.short	0x010a
        /*0416*/ 	.byte	0x3f
	.zero		1


	//   ....[58]....
        /*0418*/ 	.word	0x0000c4e0
        /*041c*/ 	.word	0x00000006
        /*0420*/ 	.word	0x00000000
        /*0424*/ 	.short	0x010a
        /*0426*/ 	.byte	0x3f
	.zero		1


	//   ....[59]....
        /*0428*/ 	.word	0x0000c530
        /*042c*/ 	.word	0x00000009
        /*0430*/ 	.word	0x00000000
        /*0434*/ 	.short	0x010a
        /*0436*/ 	.byte	0x3f
	.zero		1


	//   ....[60]....
        /*0438*/ 	.word	0x0000c580
        /*043c*/ 	.word	0x00000006
        /*0440*/ 	.word	0x00000000
        /*0444*/ 	.short	0x010a
        /*0446*/ 	.byte	0x3f
	.zero		1


	//   ....[61]....
        /*0448*/ 	.word	0x0000c5d0
        /*044c*/ 	.word	0x00000009
        /*0450*/ 	.word	0x00000000
        /*0454*/ 	.short	0x010a
        /*0456*/ 	.byte	0x3f
	.zero		1


	//   ....[62]....
        /*0458*/ 	.word	0x0000c620
        /*045c*/ 	.word	0x00000006
        /*0460*/ 	.word	0x00000000
        /*0464*/ 	.short	0x010a
        /*0466*/ 	.byte	0x3f
	.zero		1


	//   ....[63]....
        /*0468*/ 	.word	0x0000c670
        /*046c*/ 	.word	0x00000009
        /*0470*/ 	.word	0x00000000
        /*0474*/ 	.short	0x010a
        /*0476*/ 	.byte	0x3f
	.zero		1


	//----- nvinfo : EIATTR_NUM_MBARRIERS
	.align		4
.L_28:
        /*0478*/ 	.byte	0x03, 0x38
        /*047a*/ 	.short	0x001c


	//----- nvinfo : EIATTR_EXIT_INSTR_OFFSETS
	.align		4
        /*047c*/ 	.byte	0x04, 0x1c
        /*047e*/ 	.short	(.L_30 - .L_29)


	//   ....[0]....
.L_29:
        /*0480*/ 	.word	0x00000ac0


	//   ....[1]....
        /*0484*/ 	.word	0x000012b0


	//   ....[2]....
        /*0488*/ 	.word	0x0000a630


	//   ....[3]....
        /*048c*/ 	.word	0x0000ab90


	//   ....[4]....
        /*0490*/ 	.word	0x0000c0e0


	//----- nvinfo : EIATTR_MAX_THREADS
	.align		4
.L_30:
        /*0494*/ 	.byte	0x04, 0x05
        /*0496*/ 	.short	(.L_32 - .L_31)
.L_31:
        /*0498*/ 	.word	0x00000180
        /*049c*/ 	.word	0x00000001
        /*04a0*/ 	.word	0x00000001


	//----- nvinfo : EIATTR_CRS_STACK_SIZE
	.align		4
.L_32:
        /*04a4*/ 	.byte	0x04, 0x1e
        /*04a6*/ 	.short	(.L_34 - .L_33)
.L_33:
        /*04a8*/ 	.word	0x00000000


	//----- nvinfo : EIATTR_CBANK_PARAM_SIZE
	.align		4
.L_34:
        /*04ac*/ 	.byte	0x03, 0x19
        /*04ae*/ 	.short	0x0470


	//----- nvinfo : EIATTR_PARAM_CBANK
	.align		4
        /*04b0*/ 	.byte	0x04, 0x0a
        /*04b2*/ 	.short	(.L_36 - .L_35)
	.align		4
.L_35:
        /*04b4*/ 	.word	index@(.nv.constant0._ZN7cutlass13device_kernelINS_4gemm6kernel13GemmUniversalIN4cute5tupleIJiiiiEEENS1_10collective13CollectiveMmaINS1_37MainloopSm90TmaGmmaWarpSpecializedFP8ILi13ENS5_IJNS4_1CILi2EEENSA_ILi1EEESC_EEENS1_35KernelTmaWarpSpecializedCooperativeEEENS5_IJNSA_ILi512EEENSA_ILi32EEESH_EEENS_12float_e4m3_tENS5_IJlSC_lEEESJ_SK_NS4_8TiledMMAINS4_8MMA_AtomIJNS4_4SM904GMMA30MMA_64x32x32_F32E4M3E4M3_SS_TNILNSO_7ScaleInE1ELSQ_1EEEEEENS4_6LayoutISD_NS5_IJSC_NSA_ILi0EEESU_EEEEENS5_IJNS4_10UnderscoreESX_SX_EEEEENS4_13SM90_TMA_LOADENS4_14ComposedLayoutINS4_7SwizzleILi1ELi4ELi3EEENS4_18smem_ptr_flag_bitsILi8EEENST_INS5_IJNSA_ILi8EEESH_EEENS5_IJSH_SC_EEEEEEEvNS4_8identityENS4_23SM90_TMA_LOAD_MULTICASTES1A_vS1B_EENS_8epilogue10collective6detail29Sm90TmaWarpSpecializedAdapterINS1F_15DefaultEpilogueISJ_SK_SK_NS1E_6thread17LinearCombinationISJ_Li1EffLNS1J_9ScaleType4KindE0ELNS_15FloatRoundStyleE2ESJ_EENS1_15EpilogueDefaultEEEEEvvEEEEvNT_6ParamsE)
        /*04b8*/ 	.short	0x0210
        /*04ba*/ 	.short	0x0470


	//----- nvinfo : EIATTR_SW_WAR
	.align		4
.L_36:
        /*04bc*/ 	.byte	0x04, 0x36
        /*04be*/ 	.short	(.L_38 - .L_37)
.L_37:
        /*04c0*/ 	.word	0x00000008
.L_38:


//--------------------- .nv.callgraph             --------------------------
	.section	.nv.callgraph,"",@"SHT_CUDA_CALLGRAPH"
	.align	4
	.sectionentsize	8
	.align		4
        /*0000*/ 	.word	0x00000000
	.align		4
        /*0004*/ 	.word	0xffffffff
	.align		4
        /*0008*/ 	.word	0x00000000
	.align		4
        /*000c*/ 	.word	0xfffffffe
	.align		4
        /*0010*/ 	.word	0x00000000
	.align		4
        /*0014*/ 	.word	0xfffffffd
	.align		4
        /*0018*/ 	.word	0x00000000
	.align		4
        /*001c*/ 	.word	0xfffffffc


//--------------------- .nv.constant4             --------------------------
	.section	.nv.constant4,"a",@progbits
	.align	8
	.align		8
.nv.constant4:
        /*0000*/ 	.dword	_ZN40_INTERNAL_1f4a2b28_4_k_cu_d6dc7184_114714cuda3std3__45__cpo5beginE
	.align		8
        /*0008*/ 	.dword	_ZN40_INTERNAL_1f4a2b28_4_k_cu_d6dc7184_114714cuda3std3__45__cpo3endE
	.align		8
        /*0010*/ 	.dword	_ZN40_INTERNAL_1f4a2b28_4_k_cu_d6dc7184_114714cuda3std3__45__cpo6cbeginE
	.align		8
        /*0018*/ 	.dword	_ZN40_INTERNAL_1f4a2b28_4_k_cu_d6dc7184_114714cuda3std3__45__cpo4cendE
	.align		8
        /*0020*/ 	.dword	_ZN40_INTERNAL_1f4a2b28_4_k_cu_d6dc7184_114714cuda3std3__442_GLOBAL__N__1f4a2b28_4_k_cu_d6dc7184_114716ignoreE
	.align		8
        /*0028*/ 	.dword	_ZN40_INTERNAL_1f4a2b28_4_k_cu_d6dc7184_114714cuda3std3__419piecewise_constructE
	.align		8
        /*0030*/ 	.dword	_ZN40_INTERNAL_1f4a2b28_4_k_cu_d6dc7184_114714cuda3std3__48in_placeE
	.align		8
        /*0038*/ 	.dword	_ZN40_INTERNAL_1f4a2b28_4_k_cu_d6dc7184_114714cuda3std6ranges3__45__cpo4swapE
	.align		8
        /*0040*/ 	.dword	_ZN40_INTERNAL_1f4a2b28_4_k_cu_d6dc7184_114714cuda3std6ranges3__45__cpo9iter_moveE
	.align		8
        /*0048*/ 	.dword	_ZN40_INTERNAL_1f4a2b28_4_k_cu_d6dc7184_114714cute7productE
	.align		8
        /*0050*/ 	.dword	_ZN40_INTERNAL_1f4a2b28_4_k_cu_d6dc7184_114714cute1_E


//--------------------- .text._ZN7cutlass13device_kernelINS_4gemm6kernel13GemmUniversalIN4cute5tupleIJiiiiEEENS1_10collective13CollectiveMmaINS1_37MainloopSm90TmaGmmaWarpSpecializedFP8ILi13ENS5_IJNS4_1CILi2EEENSA_ILi1EEESC_EEENS1_35KernelTmaWarpSpecializedCooperativeEEENS5_IJNSA_ILi512EEENSA_ILi32EEESH_EEENS_12float_e4m3_tENS5_IJlSC_lEEESJ_SK_NS4_8TiledMMAINS4_8MMA_AtomIJNS4_4SM904GMMA30MMA_64x32x32_F32E4M3E4M3_SS_TNILNSO_7ScaleInE1ELSQ_1EEEEEENS4_6LayoutISD_NS5_IJSC_NSA_ILi0EEESU_EEEEENS5_IJNS4_10UnderscoreESX_SX_EEEEENS4_13SM90_TMA_LOADENS4_14ComposedLayoutINS4_7SwizzleILi1ELi4ELi3EEENS4_18smem_ptr_flag_bitsILi8EEENST_INS5_IJNSA_ILi8EEESH_EEENS5_IJSH_SC_EEEEEEEvNS4_8identityENS4_23SM90_TMA_LOAD_MULTICASTES1A_vS1B_EENS_8epilogue10collective6detail29Sm90TmaWarpSpecializedAdapterINS1F_15DefaultEpilogueISJ_SK_SK_NS1E_6thread17LinearCombinationISJ_Li1EffLNS1J_9ScaleType4KindE0ELNS_15FloatRoundStyleE2ESJ_EENS1_15EpilogueDefaultEEEEEvvEEEEvNT_6ParamsE --------------------------
	.section	.text._ZN7cutlass13device_kernelINS_4gemm6kernel13GemmUniversalIN4cute5tupleIJiiiiEEENS1_10collective13CollectiveMmaINS1_37MainloopSm90TmaGmmaWarpSpecializedFP8ILi13ENS5_IJNS4_1CILi2EEENSA_ILi1EEESC_EEENS1_35KernelTmaWarpSpecializedCooperativeEEENS5_IJNSA_ILi512EEENSA_ILi32EEESH_EEENS_12float_e4m3_tENS5_IJlSC_lEEESJ_SK_NS4_8TiledMMAINS4_8MMA_AtomIJNS4_4SM904GMMA30MMA_64x32x32_F32E4M3E4M3_SS_TNILNSO_7ScaleInE1ELSQ_1EEEEEENS4_6LayoutISD_NS5_IJSC_NSA_ILi0EEESU_EEEEENS5_IJNS4_10UnderscoreESX_SX_EEEEENS4_13SM90_TMA_LOADENS4_14ComposedLayoutINS4_7SwizzleILi1ELi4ELi3EEENS4_18smem_ptr_flag_bitsILi8EEENST_INS5_IJNSA_ILi8EEESH_EEENS5_IJSH_SC_EEEEEEEvNS4_8identityENS4_23SM90_TMA_LOAD_MULTICASTES1A_vS1B_EENS_8epilogue10collective6detail29Sm90TmaWarpSpecializedAdapterINS1F_15DefaultEpilogueISJ_SK_SK_NS1E_6thread17LinearCombinationISJ_Li1EffLNS1J_9ScaleType4KindE0ELNS_15FloatRoundStyleE2ESJ_EENS1_15EpilogueDefaultEEEEEvvEEEEvNT_6ParamsE,"ax",@progbits
	.align	128
.text._ZN7cutlass13device_kernelINS_4gemm6kernel13GemmUniversalIN4cute5tupleIJiiiiEEENS1_10collective13CollectiveMmaINS1_37MainloopSm90TmaGmmaWarpSpecializedFP8ILi13ENS5_IJNS4_1CILi2EEENSA_ILi1EEESC_EEENS1_35KernelTmaWarpSpecializedCooperativeEEENS5_IJNSA_ILi512EEENSA_ILi32EEESH_EEENS_12float_e4m3_tENS5_IJlSC_lEEESJ_SK_NS4_8TiledMMAINS4_8MMA_AtomIJNS4_4SM904GMMA30MMA_64x32x32_F32E4M3E4M3_SS_TNILNSO_7ScaleInE1ELSQ_1EEEEEENS4_6LayoutISD_NS5_IJSC_NSA_ILi0EEESU_EEEEENS5_IJNS4_10UnderscoreESX_SX_EEEEENS4_13SM90_TMA_LOADENS4_14ComposedLayoutINS4_7SwizzleILi1ELi4ELi3EEENS4_18smem_ptr_flag_bitsILi8EEENST_INS5_IJNSA_ILi8EEESH_EEENS5_IJSH_SC_EEEEEEEvNS4_8identityENS4_23SM90_TMA_LOAD_MULTICASTES1A_vS1B_EENS_8epilogue10collective6detail29Sm90TmaWarpSpecializedAdapterINS1F_15DefaultEpilogueISJ_SK_SK_NS1E_6thread17LinearCombinationISJ_Li1EffLNS1J_9ScaleType4KindE0ELNS_15FloatRoundStyleE2ESJ_EENS1_15EpilogueDefaultEEEEEvvEEEEvNT_6ParamsE:
        .type           _ZN7cutlass13device_kernelINS_4gemm6kernel13GemmUniversalIN4cute5tupleIJiiiiEEENS1_10collective13CollectiveMmaINS1_37MainloopSm90TmaGmmaWarpSpecializedFP8ILi13ENS5_IJNS4_1CILi2EEENSA_ILi1EEESC_EEENS1_35KernelTmaWarpSpecializedCooperativeEEENS5_IJNSA_ILi512EEENSA_ILi32EEESH_EEENS_12float_e4m3_tENS5_IJlSC_lEEESJ_SK_NS4_8TiledMMAINS4_8MMA_AtomIJNS4_4SM904GMMA30MMA_64x32x32_F32E4M3E4M3_SS_TNILNSO_7ScaleInE1ELSQ_1EEEEEENS4_6LayoutISD_NS5_IJSC_NSA_ILi0EEESU_EEEEENS5_IJNS4_10UnderscoreESX_SX_EEEEENS4_13SM90_TMA_LOADENS4_14ComposedLayoutINS4_7SwizzleILi1ELi4ELi3EEENS4_18smem_ptr_flag_bitsILi8EEENST_INS5_IJNSA_ILi8EEESH_EEENS5_IJSH_SC_EEEEEEEvNS4_8identityENS4_23SM90_TMA_LOAD_MULTICASTES1A_vS1B_EENS_8epilogue10collective6detail29Sm90TmaWarpSpecializedAdapterINS1F_15DefaultEpilogueISJ_SK_SK_NS1E_6thread17LinearCombinationISJ_Li1EffLNS1J_9ScaleType4KindE0ELNS_15FloatRoundStyleE2ESJ_EENS1_15EpilogueDefaultEEEEEvvEEEEvNT_6ParamsE,@function
        .size           _ZN7cutlass13device_kernelINS_4gemm6kernel13GemmUniversalIN4cute5tupleIJiiiiEEENS1_10collective13CollectiveMmaINS1_37MainloopSm90TmaGmmaWarpSpecializedFP8ILi13ENS5_IJNS4_1CILi2EEENSA_ILi1EEESC_EEENS1_35KernelTmaWarpSpecializedCooperativeEEENS5_IJNSA_ILi512EEENSA_ILi32EEESH_EEENS_12float_e4m3_tENS5_IJlSC_lEEESJ_SK_NS4_8TiledMMAINS4_8MMA_AtomIJNS4_4SM904GMMA30MMA_64x32x32_F32E4M3E4M3_SS_TNILNSO_7ScaleInE1ELSQ_1EEEEEENS4_6LayoutISD_NS5_IJSC_NSA_ILi0EEESU_EEEEENS5_IJNS4_10UnderscoreESX_SX_EEEEENS4_13SM90_TMA_LOADENS4_14ComposedLayoutINS4_7SwizzleILi1ELi4ELi3EEENS4_18smem_ptr_flag_bitsILi8EEENST_INS5_IJNSA_ILi8EEESH_EEENS5_IJSH_SC_EEEEEEEvNS4_8identityENS4_23SM90_TMA_LOAD_MULTICASTES1A_vS1B_EENS_8epilogue10collective6detail29Sm90TmaWarpSpecializedAdapterINS1F_15DefaultEpilogueISJ_SK_SK_NS1E_6thread17LinearCombinationISJ_Li1EffLNS1J_9ScaleType4KindE0ELNS_15FloatRoundStyleE2ESJ_EENS1_15EpilogueDefaultEEEEEvvEEEEvNT_6ParamsE,(.L_x_113 - _ZN7cutlass13device_kernelINS_4gemm6kernel13GemmUniversalIN4cute5tupleIJiiiiEEENS1_10collective13CollectiveMmaINS1_37MainloopSm90TmaGmmaWarpSpecializedFP8ILi13ENS5_IJNS4_1CILi2EEENSA_ILi1EEESC_EEENS1_35KernelTmaWarpSpecializedCooperativeEEENS5_IJNSA_ILi512EEENSA_ILi32EEESH_EEENS_12float_e4m3_tENS5_IJlSC_lEEESJ_SK_NS4_8TiledMMAINS4_8MMA_AtomIJNS4_4SM904GMMA30MMA_64x32x32_F32E4M3E4M3_SS_TNILNSO_7ScaleInE1ELSQ_1EEEEEENS4_6LayoutISD_NS5_IJSC_NSA_ILi0EEESU_EEEEENS5_IJNS4_10UnderscoreESX_SX_EEEEENS4_13SM90_TMA_LOADENS4_14ComposedLayoutINS4_7SwizzleILi1ELi4ELi3EEENS4_18smem_ptr_flag_bitsILi8EEENST_INS5_IJNSA_ILi8EEESH_EEENS5_IJSH_SC_EEEEEEEvNS4_8identityENS4_23SM90_TMA_LOAD_MULTICASTES1A_vS1B_EENS_8epilogue10collective6detail29Sm90TmaWarpSpecializedAdapterINS1F_15DefaultEpilogueISJ_SK_SK_NS1E_6thread17LinearCombinationISJ_Li1EffLNS1J_9ScaleType4KindE0ELNS_15FloatRoundStyleE2ESJ_EENS1_15EpilogueDefaultEEEEEvvEEEEvNT_6ParamsE)
        .other          _ZN7cutlass13device_kernelINS_4gemm6kernel13GemmUniversalIN4cute5tupleIJiiiiEEENS1_10collective13CollectiveMmaINS1_37MainloopSm90TmaGmmaWarpSpecializedFP8ILi13ENS5_IJNS4_1CILi2EEENSA_ILi1EEESC_EEENS1_35KernelTmaWarpSpecializedCooperativeEEENS5_IJNSA_ILi512EEENSA_ILi32EEESH_EEENS_12float_e4m3_tENS5_IJlSC_lEEESJ_SK_NS4_8TiledMMAINS4_8MMA_AtomIJNS4_4SM904GMMA30MMA_64x32x32_F32E4M3E4M3_SS_TNILNSO_7ScaleInE1ELSQ_1EEEEEENS4_6LayoutISD_NS5_IJSC_NSA_ILi0EEESU_EEEEENS5_IJNS4_10UnderscoreESX_SX_EEEEENS4_13SM90_TMA_LOADENS4_14ComposedLayoutINS4_7SwizzleILi1ELi4ELi3EEENS4_18smem_ptr_flag_bitsILi8EEENST_INS5_IJNSA_ILi8EEESH_EEENS5_IJSH_SC_EEEEEEEvNS4_8identityENS4_23SM90_TMA_LOAD_MULTICASTES1A_vS1B_EENS_8epilogue10collective6detail29Sm90TmaWarpSpecializedAdapterINS1F_15DefaultEpilogueISJ_SK_SK_NS1E_6thread17LinearCombinationISJ_Li1EffLNS1J_9ScaleType4KindE0ELNS_15FloatRoundStyleE2ESJ_EENS1_15EpilogueDefaultEEEEEvvEEEEvNT_6ParamsE,@"STO_CUDA_ENTRY STV_DEFAULT"
_ZN7cutlass13device_kernelINS_4gemm6kernel13GemmUniversalIN4cute5tupleIJiiiiEEENS1_10collective13CollectiveMmaINS1_37MainloopSm90TmaGmmaWarpSpecializedFP8ILi13ENS5_IJNS4_1CILi2EEENSA_ILi1EEESC_EEENS1_35KernelTmaWarpSpecializedCooperativeEEENS5_IJNSA_ILi512EEENSA_ILi32EEESH_EEENS_12float_e4m3_tENS5_IJlSC_lEEESJ_SK_NS4_8TiledMMAINS4_8MMA_AtomIJNS4_4SM904GMMA30MMA_64x32x32_F32E4M3E4M3_SS_TNILNSO_7ScaleInE1ELSQ_1EEEEEENS4_6LayoutISD_NS5_IJSC_NSA_ILi0EEESU_EEEEENS5_IJNS4_10UnderscoreESX_SX_EEEEENS4_13SM90_TMA_LOADENS4_14ComposedLayoutINS4_7SwizzleILi1ELi4ELi3EEENS4_18smem_ptr_flag_bitsILi8EEENST_INS5_IJNSA_ILi8EEESH_EEENS5_IJSH_SC_EEEEEEEvNS4_8identityENS4_23SM90_TMA_LOAD_MULTICASTES1A_vS1B_EENS_8epilogue10collective6detail29Sm90TmaWarpSpecializedAdapterINS1F_15DefaultEpilogueISJ_SK_SK_NS1E_6thread17LinearCombinationISJ_Li1EffLNS1J_9ScaleType4KindE0ELNS_15FloatRoundStyleE2ESJ_EENS1_15EpilogueDefaultEEEEEvvEEEEvNT_6ParamsE:
[----:B------:R-:W-:Y:S01]  /*0000*/  LDC R1, c[0x0][0x28] ;  /* 0x00000a00ff017b82 */ /* 0x000fe20000000800 */
[----:B------:R-:W0:Y:S01]  /*0010*/  S2R R4, SR_TID.X ;  /* 0x0000000000047919 */ /* 0x000e220000002100 */
[----:B------:R-:W-:Y:S01]  /*0020*/  ELECT P0, URZ, PT ;  /* 0x00000000003f782f */ /* 0x000fe20003800000 */
[----:B------:R-:W-:Y:S01]  /*0030*/  BSSY B0, `(.L_x_0) ;  /* 0x000000f000007945 */ /* 0x000fe20003800000 */
[--C-:B0-----:R-:W-:Y:S02]  /*0040*/  SHF.R.U32.HI R0, RZ, 0x5, R4.reuse ;  /* 0x00000005ff007819 */ /* 0x101fe40000011604 */
[----:B------:R-:W-:-:S03]  /*0050*/  SHF.R.U32.HI R2, RZ, 0x7, R4 ;  /* 0x00000007ff027819 */ /* 0x000fc60000011604 */
[----:B------:R-:W0:Y:S04]  /*0060*/  SHFL.IDX PT, R8, R0, RZ, 0x1f ;  /* 0x00001fff00087589 */ /* 0x000e2800000e0000 */
[----:B------:R-:W1:Y:S01]  /*0070*/  SHFL.IDX PT, R2, R2, RZ, 0x1f ;  /* 0x00001fff02027589 */ /* 0x000e6200000e0000 */
[----:B0-----:R-:W-:-:S13]  /*0080*/  ISETP.NE.OR P0, PT, R8, RZ, !P0 ;  /* 0x000000ff0800720c */ /* 0x001fda0004705670 */
[----:B-1----:R-:W-:Y:S05]  /*0090*/  @P0 BRA `(.L_x_1) ;  /* 0x0000000000200947 */ /* 0x002fea0003800000 */
[----:B------:R-:W-:Y:S02]  /*00a0*/  ULDC.64 UR4, c[0x0][0x198] ;  /* 0x0000660000047ab9 */ /* 0x000fe40000000a00 */
[----:B------:R-:W-:Y:S02]  /*00b0*/  UIADD3 UR6, UP0, UR4, 0xf0, URZ ;  /* 0x000000f004067890 */ /* 0x000fe4000ff1e03f */
[----:B------:R-:W-:Y:S02]  /*00c0*/  UIADD3 UR4, UP1, UR4, 0x1f0, URZ ;  /* 0x000001f004047890 */ /* 0x000fe4000ff3e03f */
[----:B------:R-:W-:Y:S02]  /*00d0*/  UIADD3.X UR7, URZ, UR5, URZ, UP0, !UPT ;  /* 0x000000053f077290 */ /* 0x000fe400087fe43f */
[----:B------:R-:W-:-:S07]  /*00e0*/  UIADD3.X UR5, URZ, UR5, URZ, UP1, !UPT ;  /* 0x000000053f057290 */ /* 0x000fce0008ffe43f */
[----:B------:R0:W-:Y:S02]  /*00f0*/  UTMACCTL.PF [UR6] ;  /* 0x00000000060079b9 */ /* 0x0001e40008040000 */
[----:B------:R0:W-:Y:S02]  /*0100*/  UTMACCTL.PF [UR4] ;  /* 0x00000000040079b9 */ /* 0x0001e40008040000 */
[----:B0-----:R-:W-:Y:S01]  /*0110*/  NOP ;  /* 0x0000000000007918 */ /* 0x001fe20000000000 */
.L_x_1:
[----:B------:R-:W-:Y:S05]  /*0120*/  BSYNC B0 ;  /* 0x0000000000007941 */ /* 0x000fea0003800000 */
.L_x_0:
[----:B------:R-:W0:Y:S02]  /*0130*/  SHFL.IDX PT, R3, R0, RZ, 0x1f ;  /* 0x00001fff00037589 */ /* 0x000e2400000e0000 */
[----:B0-----:R-:W-:-:S13]  /*0140*/  ISETP.NE.AND P0, PT, R3, RZ, PT ;  /* 0x000000ff0300720c */ /* 0x001fda0003f05270 */
[----:B------:R-:W-:Y:S05]  /*0150*/  @P0 BRA `(.L_x_2) ;  /* 0x0000000000ac0947 */ /* 0x000fea0003800000 */
[----:B------:R-:W-:Y:S01]  /*0160*/  ELECT P0, URZ, PT ;  /* 0x00000000003f782f */ /* 0x000fe20003800000 */
[----:B------:R-:W-:-:S12]  /*0170*/  BSSY B0, `(.L_x_2) ;  /* 0x0000029000007945 */ /* 0x000fd80003800000 */
[----:B------:R-:W-:Y:S05]  /*0180*/  @!P0 BRA `(.L_x_3) ;  /* 0x00000000009c8947 */ /* 0x000fea0003800000 */
[----:B------:R-:W0:Y:S01]  /*0190*/  S2UR UR8, SR_CgaCtaId ;  /* 0x00000000000879c3 */ /* 0x000e220000008800 */
[----:B------:R-:W-:Y:S01]  /*01a0*/  UMOV UR4, 0x400 ;  /* 0x0000040000047882 */ /* 0x000fe20000000000 */
[----:B------:R-:W-:Y:S01]  /*01b0*/  UMOV UR5, 0x1 ;  /* 0x0000000100057882 */ /* 0x000fe20000000000 */
[----:B------:R-:W-:Y:S02]  /*01c0*/  UMOV UR6, 0x4 ;  /* 0x0000000400067882 */ /* 0x000fe40000000000 */
[----:B------:R-:W-:-:S04]  /*01d0*/  UIADD3 UR6, -UR6, 0x100000, URZ ;  /* 0x0010000006067890 */ /* 0x000fc8000fffe13f */
[----:B------:R-:W-:Y:S02]  /*01e0*/  USHF.L.U32 UR7, UR6, 0xb, URZ ;  /* 0x0000000b06077899 */ /* 0x000fe4000800063f */
[----:B------:R-:W-:Y:S02]  /*01f0*/  USHF.L.U32 UR6, UR6, 0x1, URZ ;  /* 0x0000000106067899 */ /* 0x000fe4000800063f */
[----:B0-----:R-:W-:Y:S02]  /*0200*/  ULEA UR8, UR8, UR4, 0x18 ;  /* 0x0000000408087291 */ /* 0x001fe4000f8ec03f */
[----:B------:R-:W-:-:S04]  /*0210*/  UIADD3 UR4, -UR5, 0x100000, URZ ;  /* 0x0010000005047890 */ /* 0x000fc8000fffe13f */
[----:B------:R-:W-:Y:S02]  /*0220*/  USHF.L.U32 UR5, UR4, 0xb, URZ ;  /* 0x0000000b04057899 */ /* 0x000fe4000800063f */
[----:B------:R-:W-:Y:S01]  /*0230*/  USHF.L.U32 UR4, UR4, 0x1, URZ ;  /* 0x0000000104047899 */ /* 0x000fe2000800063f */
[----:B------:R-:W0:Y:S11]  /*0240*/  FENCE.VIEW.ASYNC.S ;  /* 0x00000000000073c6 */ /* 0x000e360000000000 */
[----:B0-----:R0:W1:Y:S01]  /*0250*/  SYNCS.EXCH.64 URZ, [UR8], UR4 ;  /* 0x00000004083f75b2 */ /* 0x0010620008000100 */
[----:B------:R0:W2:Y:S01]  /*0260*/  SYNCS.EXCH.64 URZ, [UR8+0x68], UR6 ;  /* 0x00006806083f75b2 */ /* 0x0000a20008000100 */
[----:B------:R0:W3:Y:S01]  /*0270*/  SYNCS.EXCH.64 URZ, [UR8+0x8], UR4 ;  /* 0x00000804083f75b2 */ /* 0x0000e20008000100 */
[----:B------:R0:W4:Y:S01]  /*0280*/  SYNCS.EXCH.64 URZ, [UR8+0x70], UR6 ;  /* 0x00007006083f75b2 */ /* 0x0001220008000100 */
[----:B------:R0:W0:Y:S01]  /*0290*/  SYNCS.EXCH.64 URZ, [UR8+0x10], UR4 ;  /* 0x00001004083f75b2 */ /* 0x0000220008000100 */
        /* <DEDUP_REMOVED lines=21> */
[----:B-123--:R-:W-:Y:S01]  /*03f0*/  NOP ;  /* 0x0000000000007918 */ /* 0x00efe20000000000 */
.L_x_3:
[----:B0-----:R-:W-:Y:S05]  /*0400*/  BSYNC B0 ;  /* 0x0000000000007941 */ /* 0x001fea0003800000 */
.L_x_2:
[----:B------:R-:W-:Y:S01]  /*0410*/  SHF.R.S32.HI R5, RZ, 0x1f, R4 ;  /* 0x0000001fff057819 */ /* 0x000fe20000011404 */
[----:B------:R-:W0:Y:S01]  /*0420*/  SHFL.IDX PT, R0, R0, RZ, 0x1f ;  /* 0x00001fff00007589 */ /* 0x000e2200000e0000 */
[----:B------:R-:W1:Y:S01]  /*0430*/  S2UR UR8, SR_CTAID.X ;  /* 0x00000000000879c3 */ /* 0x000e620000002500 */
[----:B------:R-:W-:Y:S02]  /*0440*/  ELECT P0, URZ, PT ;  /* 0x00000000003f782f */ /* 0x000fe40003800000 */
[----:B------:R-:W-:Y:S01]  /*0450*/  LEA.HI R5, R5, R4, RZ, 0x7 ;  /* 0x0000000405057211 */ /* 0x000fe200078f38ff */
[----:B------:R-:W2:Y:S01]  /*0460*/  S2R R10, SR_CTAID.Y ;  /* 0x00000000000a7919 */ /* 0x000ea20000002600 */
[----:B------:R-:W-:Y:S01]  /*0470*/  ULDC UR4, c[0x0][0x150] ;  /* 0x0000540000047ab9 */ /* 0x000fe20000000800 */
[----:B------:R-:W-:Y:S01]  /*0480*/  NOP ;  /* 0x0000000000007918 */ /* 0x000fe20000000000 */
[----:B------:R-:W-:Y:S01]  /*0490*/  LOP3.LUT R5, R5, 0xffffff80, RZ, 0xc0, !PT ;  /* 0xffffff8005057812 */ /* 0x000fe200078ec0ff */
[----:B------:R-:W-:Y:S01]  /*04a0*/  NOP ;  /* 0x0000000000007918 */ /* 0x000fe20000000000 */
[----:B------:R-:W3:Y:S01]  /*04b0*/  LDC R13, c[0x0][0x144] ;  /* 0x00005100ff0d7b82 */ /* 0x000ee20000000800 */
[----:B------:R-:W-:-:S02]  /*04c0*/  ISETP.NE.AND P3, PT, R2, RZ, PT ;  /* 0x000000ff0200720c */ /* 0x000fc40003f65270 */
[----:B------:R-:W-:-:S05]  /*04d0*/  IMAD.IADD R5, R4, 0x1, -R5 ;  /* 0x0000000104057824 */ /* 0x000fca00078e0a05 */
[----:B------:R-:W-:Y:S01]  /*04e0*/  SHF.R.S32.HI R6, RZ, 0x1f, R5 ;  /* 0x0000001fff067819 */ /* 0x000fe20000011405 */
[----:B------:R-:W5:Y:S03]  /*04f0*/  LDC R12, c[0x0][0x140] ;  /* 0x00005000ff0c7b82 */ /* 0x000f660000000800 */
[----:B------:R-:W-:Y:S02]  /*0500*/  LEA.HI R6, R6, R5, RZ, 0x3 ;  /* 0x0000000506067211 */ /* 0x000fe400078f18ff */
[----:B0-----:R-:W-:Y:S02]  /*0510*/  ISETP.NE.OR P0, PT, R0, RZ, !P0 ;  /* 0x000000ff0000720c */ /* 0x001fe40004705670 */
[--C-:B------:R-:W-:Y:S01]  /*0520*/  SHF.R.S32.HI R0, RZ, 0x3, R6.reuse ;  /* 0x00000003ff007819 */ /* 0x100fe20000011406 */
[----:B------:R-:W0:Y:S01]  /*0530*/  LDC R15, c[0x0][0x148] ;  /* 0x00005200ff0f7b82 */ /* 0x000e220000000800 */
[----:B------:R-:W-:-:S02]  /*0540*/  SHF.R.S32.HI R7, RZ, 0x1f, R6 ;  /* 0x0000001fff077819 */ /* 0x000fc40000011406 */
[----:B------:R-:W-:Y:S02]  /*0550*/  SHF.R.S32.HI R6, RZ, 0x1f, R3 ;  /* 0x0000001fff067819 */ /* 0x000fe40000011403 */
[----:B-1----:R-:W-:Y:S02]  /*0560*/  I2FP.F32.U32 R9, UR8 ;  /* 0x0000000800097c45 */ /* 0x002fe40008201000 */
[----:B------:R-:W-:Y:S02]  /*0570*/  LEA.HI R7, R7, R0, RZ, 0x2 ;  /* 0x0000000007077211 */ /* 0x000fe400078f10ff */
[----:B------:R-:W-:Y:S01]  /*0580*/  LEA.HI R6, R6, R3, RZ, 0x2 ;  /* 0x0000000306067211 */ /* 0x000fe200078f10ff */
[----:B------:R-:W-:Y:S01]  /*0590*/  FMUL R9, R9, UR4 ;  /* 0x0000000409097c20 */ /* 0x000fe20008400000 */
[----:B------:R-:W-:Y:S01]  /*05a0*/  LOP3.LUT R7, R7, 0xfffffffc, RZ, 0xc0, !PT ;  /* 0xfffffffc07077812 */ /* 0x000fe200078ec0ff */
[----:B------:R-:W-:Y:S01]  /*05b0*/  VOTEU.ALL UP0, P0 ;  /* 0x00000000003f7886 */ /* 0x000fe20000000000 */
[----:B------:R-:W-:Y:S01]  /*05c0*/  LOP3.LUT R6, R6, 0x3ffffffc, RZ, 0xc0, !PT ;  /* 0x3ffffffc06067812 */ /* 0x000fe200078ec0ff */
[----:B------:R-:W-:Y:S01]  /*05d0*/  ULDC UR4, c[0x0][0x154] ;  /* 0x0000550000047ab9 */ /* 0x000fe20000000800 */
[----:B-----5:R-:W-:Y:S01]  /*05e0*/  ISETP.EQ.U32.AND P2, PT, R12, 0x1, PT ;  /* 0x000000010c00780c */ /* 0x020fe20003f42070 */
[----:B------:R-:W1:Y:S01]  /*05f0*/  F2I.U32.TRUNC.NTZ R9, R9 ;  /* 0x0000000900097305 */ /* 0x000e62000020f000 */
[----:B------:R-:W-:Y:S01]  /*0600*/  IMAD.IADD R7, R0, 0x1, -R7 ;  /* 0x0000000100077824 */ /* 0x000fe200078e0a07 */
[----:B------:R-:W5:Y:S01]  /*0610*/  @!UP0 S2UR UR7, SR_CgaCtaId ;  /* 0x00000000000789c3 */ /* 0x000f620000008800 */
[----:B------:R-:W-:Y:S01]  /*0620*/  IMAD.IADD R6, R3, 0x1, -R6 ;  /* 0x0000000103067824 */ /* 0x000fe200078e0a06 */
[----:B--2---:R-:W-:Y:S01]  /*0630*/  I2FP.F32.U32 R3, R10 ;  /* 0x0000000a00037245 */ /* 0x004fe20000201000 */
[----:B------:R-:W-:Y:S01]  /*0640*/  @!UP0 UMOV UR6, 0x400 ;  /* 0x0000040000068882 */ /* 0x000fe20000000000 */
[----:B------:R-:W-:Y:S01]  /*0650*/  VOTEU.ALL UP1, P0 ;  /* 0x00000000003f7886 */ /* 0x000fe20000020000 */
[----:B------:R-:W-:-:S02]  /*0660*/  IMAD R7, R6, 0x4, R7 ;  /* 0x0000000406077824 */ /* 0x000fc400078e0207 */
[----:B------:R-:W-:Y:S01]  /*0670*/  FMUL R6, R3, UR4 ;  /* 0x0000000403067c20 */ /* 0x000fe20008400000 */
[----:B------:R-:W-:Y:S01]  /*0680*/  SHF.R.S32.HI R3, RZ, 0x1f, R8 ;  /* 0x0000001fff037819 */ /* 0x000fe20000011408 */
[----:B------:R-:W-:Y:S01]  /*0690*/  UMOV UR4, 0x20 ;  /* 0x0000002000047882 */ /* 0x000fe20000000000 */
[----:B------:R-:W-:Y:S01]  /*06a0*/  LEA.HI R0, R7, R7, RZ, 0x1 ;  /* 0x0000000707007211 */ /* 0x000fe200078f08ff */
[----:B------:R-:W-:-:S04]  /*06b0*/  @!UP0 UIADD3 UR4, -UR4, 0x100000, URZ ;  /* 0x0010000004048890 */ /* 0x000fc8000fffe13f */
[----:B------:R-:W-:Y:S02]  /*06c0*/  @!UP0 USHF.L.U32 UR5, UR4, 0xb, URZ ;  /* 0x0000000b04058899 */ /* 0x000fe4000800063f */
[----:B------:R-:W-:Y:S01]  /*06d0*/  @!UP0 USHF.L.U32 UR4, UR4, 0x1, URZ ;  /* 0x0000000104048899 */ /* 0x000fe2000800063f */
[----:B------:R-:W-:Y:S01]  /*06e0*/  LEA.HI R3, R3, R8, RZ, 0x2 ;  /* 0x0000000803037211 */ /* 0x000fe200078f10ff */
[----:B-1----:R-:W-:Y:S01]  /*06f0*/  IMAD.MOV R14, RZ, RZ, -R9 ;  /* 0x000000ffff0e7224 */ /* 0x002fe200078e0a09 */
[----:B------:R-:W-:Y:S01]  /*0700*/  LOP3.LUT R0, R0, 0xfffffffe, RZ, 0xc0, !PT ;  /* 0xfffffffe00007812 */ /* 0x000fe200078ec0ff */
[----:B------:R-:W1:Y:S01]  /*0710*/  F2I.U32.TRUNC.NTZ R6, R6 ;  /* 0x0000000600067305 */ /* 0x000e62000020f000 */
[----:B------:R-:W-:Y:S01]  /*0720*/  LOP3.LUT R3, R3, 0xfffffffc, RZ, 0xc0, !PT ;  /* 0xfffffffc03037812 */ /* 0x000fe200078ec0ff */
[----:B---3--:R-:W-:Y:S02]  /*0730*/  IMAD R13, R13, R14, UR8 ;  /* 0x000000080d0d7e24 */ /* 0x008fe4000f8e020e */
[----:B------:R-:W-:-:S02]  /*0740*/  IMAD.IADD R0, R7, 0x1, -R0 ;  /* 0x0000000107007824 */ /* 0x000fc400078e0a00 */
[----:B------:R-:W-:Y:S02]  /*0750*/  IMAD.IADD R8, R8, 0x1, -R3 ;  /* 0x0000000108087824 */ /* 0x000fe400078e0a03 */
[----:B------:R-:W-:Y:S01]  /*0760*/  VIADD R12, R2, 0xffffffff ;  /* 0xffffffff020c7836 */ /* 0x000fe20000000000 */
[----:B------:R-:W-:Y:S01]  /*0770*/  ISETP.NE.AND P4, PT, R0, R13, PT ;  /* 0x0000000d0000720c */ /* 0x000fe20003f85270 */
[----:B------:R-:W-:Y:S01]  /*0780*/  IMAD.SHL.U32 R0, R7, 0x4, RZ ;  /* 0x0000000407007824 */ /* 0x000fe200078e00ff */
[----:B-----5:R-:W-:Y:S01]  /*0790*/  @!UP0 ULEA UR6, UR7, UR6, 0x18 ;  /* 0x0000000607068291 */ /* 0x020fe2000f8ec03f */
[C---:B------:R-:W-:Y:S01]  /*07a0*/  ISETP.NE.AND P1, PT, R8.reuse, 0x3, PT ;  /* 0x000000030800780c */ /* 0x040fe20003f25270 */
[----:B------:R-:W-:Y:S01]  /*07b0*/  VOTEU.ALL UP0, P0 ;  /* 0x00000000003f7886 */ /* 0x000fe20000000000 */
[----:B------:R-:W-:Y:S01]  /*07c0*/  LOP3.LUT P0, RZ, R5, 0x7, RZ, 0xc0, !PT ;  /* 0x0000000705ff7812 */ /* 0x000fe2000780c0ff */
[----:B-1----:R-:W-:Y:S01]  /*07d0*/  IMAD.MOV R20, RZ, RZ, -R6 ;  /* 0x000000ffff147224 */ /* 0x002fe200078e0a06 */
[----:B------:R-:W-:Y:S01]  /*07e0*/  LOP3.LUT R7, R7, 0xc, R0, 0x78, !PT ;  /* 0x0000000c07077812 */ /* 0x000fe200078e7800 */
[----:B------:R-:W-:Y:S01]  /*07f0*/  IMAD.MOV.U32 R6, RZ, RZ, 0x1 ;  /* 0x00000001ff067424 */ /* 0x000fe200078e00ff */
[----:B------:R-:W-:Y:S01]  /*0800*/  ISETP.EQ.OR P1, PT, R8, RZ, !P1 ;  /* 0x000000ff0800720c */ /* 0x000fe20004f22670 */
[----:B0-----:R-:W-:Y:S01]  /*0810*/  IMAD R3, R15, R20, R10 ;  /* 0x000000140f037224 */ /* 0x001fe200078e020a */
[----:B------:R-:W-:-:S02]  /*0820*/  ISETP.LT.U32.AND P0, PT, R7, 0x2, !P0 ;  /* 0x000000020700780c */ /* 0x000fc40004701070 */
[----:B------:R-:W-:Y:S01]  /*0830*/  @P4 LEA.HI R0, R7, R7, RZ, 0x1 ;  /* 0x0000000707004211 */ /* 0x000fe200078f08ff */
[----:B------:R-:W0:Y:S02]  /*0840*/  FENCE.VIEW.ASYNC.S ;  /* 0x00000000000073c6 */ /* 0x000e240000000000 */
[----:B0-----:R0:W1:Y:S01]  /*0850*/  @!UP0 SYNCS.EXCH.64 URZ, [UR6+0xe0], UR4 ;  /* 0x0000e004063f85b2 */ /* 0x0010620008000100 */
[----:B------:R-:W-:Y:S02]  /*0860*/  ISETP.EQ.AND P1, PT, R2, RZ, P1 ;  /* 0x000000ff0200720c */ /* 0x000fe40000f22270 */
[----:B------:R-:W-:Y:S02]  /*0870*/  @P4 SHF.R.S32.HI R0, RZ, 0x1, R0 ;  /* 0x00000001ff004819 */ /* 0x000fe40000011400 */
[----:B------:R-:W-:Y:S02]  /*0880*/  ISETP.GE.U32.AND P6, PT, R12, 0x2, PT ;  /* 0x000000020c00780c */ /* 0x000fe40003fc6070 */
[----:B------:R-:W-:-:S02]  /*0890*/  @P4 ISETP.NE.AND P5, PT, R0, R3, PT ;  /* 0x000000030000420c */ /* 0x000fc40003fa5270 */
[----:B------:R-:W-:Y:S02]  /*08a0*/  SEL R3, RZ, 0x1, !P0 ;  /* 0x00000001ff037807 */ /* 0x000fe40004000000 */
[----:B------:R-:W-:Y:S02]  /*08b0*/  @P4 SEL R6, RZ, 0x1, P5 ;  /* 0x00000001ff064807 */ /* 0x000fe40002800000 */
[----:B------:R-:W-:Y:S02]  /*08c0*/  SEL R5, RZ, 0x1, !P1 ;  /* 0x00000001ff057807 */ /* 0x000fe40004800000 */
[----:B------:R-:W-:Y:S01]  /*08d0*/  LOP3.LUT R6, R6, R3, RZ, 0xc0, !PT ;  /* 0x0000000306067212 */ /* 0x000fe200078ec0ff */
[----:B------:R0:W2:Y:S01]  /*08e0*/  @!UP1 SYNCS.EXCH.64 URZ, [UR6+0xe8], UR4 ;  /* 0x0000e804063f95b2 */ /* 0x0000a20008000100 */
[----:B------:R-:W-:Y:S01]  /*08f0*/  SEL R5, R5, 0x2, P6 ;  /* 0x0000000205057807 */ /* 0x000fe20003000000 */
[----:B------:R-:W-:Y:S01]  /*0900*/  NOP ;  /* 0x0000000000007918 */ /* 0x000fe20000000000 */
[----:B------:R-:W-:Y:S05]  /*0910*/  @!P2 BRA `(.L_x_4) ;  /* 0x000000000008a947 */ /* 0x000fea0003800000 */
[----:B-12-4-:R-:W-:Y:S01]  /*0920*/  UCGABAR_ARV ;  /* 0x00000000000079c7 */ /* 0x016fe20008000000 */
[----:B------:R-:W-:Y:S05]  /*0930*/  BRA `(.L_x_5) ;  /* 0x0000000000047947 */ /* 0x000fea0003800000 */
.L_x_4:
[----:B-12-4-:R-:W-:Y:S01]  /*0940*/  NOP ;  /* 0x0000000000007918 */ /* 0x016fe20000000000 */
.L_x_5:
[----:B------:R-:W1:Y:S01]  /*0950*/  LDC R0, c[0x0][0x65c] ;  /* 0x00019700ff007b82 */ /* 0x000e620000000800 */
[----:B------:R-:W-:Y:S01]  /*0960*/  IMAD.U32 R2, RZ, RZ, UR8 ;  /* 0x00000008ff027e24 */ /* 0x000fe2000f8e00ff */
[----:B------:R-:W-:Y:S01]  /*0970*/  LOP3.LUT R132, R132, 0xffffffef, RZ, 0xc0, !PT ;  /* 0xffffffef84847812 */ /* 0x000fe200078ec0ff */
[----:B------:R-:W-:Y:S01]  /*0980*/  IMAD.MOV.U32 R3, RZ, RZ, RZ ;  /* 0x000000ffff037224 */ /* 0x000fe200078e00ff */
[----:B-1----:R-:W-:-:S13]  /*0990*/  ISETP.NE.AND P1, PT, R0, 0x1, PT ;  /* 0x000000010000780c */ /* 0x002fda0003f25270 */
[----:B------:R-:W1:Y:S01]  /*09a0*/  @P1 LDC R19, c[0x0][0x10] ;  /* 0x00000400ff131b82 */ /* 0x000e620000000800 */
[----:B------:R-:W-:Y:S01]  /*09b0*/  @P1 IMAD.MOV.U32 R11, RZ, RZ, RZ ;  /* 0x000000ffff0b1224 */ /* 0x000fe200078e00ff */
[----:B------:R-:W-:Y:S01]  /*09c0*/  @P1 LOP3.LUT R132, R132, 0x10, RZ, 0xfc, !PT ;  /* 0x0000001084841812 */ /* 0x000fe200078efcff */
[----:B------:R-:W-:-:S05]  /*09d0*/  @P1 IMAD.MOV.U32 R9, RZ, RZ, RZ ;  /* 0x000000ffff091224 */ /* 0x000fca00078e00ff */
[----:B------:R-:W2:Y:S01]  /*09e0*/  @!P1 LDC R17, c[0x0][0xc] ;  /* 0x00000300ff119b82 */ /* 0x000ea20000000800 */
[----:B-1----:R-:W-:-:S04]  /*09f0*/  @P1 IMAD.WIDE.U32 R18, R19, UR8, R10 ;  /* 0x0000000813121c25 */ /* 0x002fc8000f8e000a */
[----:B--2---:R-:W-:-:S04]  /*0a00*/  @!P1 IMAD.WIDE.U32 R16, R10, R17, R2 ;  /* 0x000000110a109225 */ /* 0x004fc800078e0002 */
[----:B------:R-:W-:Y:S02]  /*0a10*/  @P1 IMAD.MOV.U32 R2, RZ, RZ, R18 ;  /* 0x000000ffff021224 */ /* 0x000fe400078e0012 */
[----:B------:R-:W-:Y:S02]  /*0a20*/  @P1 IMAD.IADD R3, R19, 0x1, R9 ;  /* 0x0000000113031824 */ /* 0x000fe400078e0209 */
[----:B------:R-:W-:Y:S02]  /*0a30*/  @!P1 IMAD.MOV.U32 R2, RZ, RZ, R16 ;  /* 0x000000ffff029224 */ /* 0x000fe400078e0010 */
[----:B------:R-:W-:Y:S01]  /*0a40*/  @!P1 IMAD.MOV.U32 R3, RZ, RZ, R17 ;  /* 0x000000ffff039224 */ /* 0x000fe200078e0011 */
[----:B------:R-:W-:Y:S06]  /*0a50*/  @!P2 BRA `(.L_x_6) ;  /* 0x00000000000ca947 */ /* 0x000fec0003800000 */
[----:B------:R-:W-:Y:S01]  /*0a60*/  UCGABAR_WAIT ;  /* 0x0000000000007dc7 */ /* 0x000fe20008000000 */
[----:B------:R-:W-:Y:S01]  /*0a70*/  CCTL.IVALL ;  /* 0x00000000ff00798f */ /* 0x000fe20002000000 */
[----:B------:R-:W-:Y:S05]  /*0a80*/  BRA `(.L_x_7) ;  /* 0x0000000000047947 */ /* 0x000fea0003800000 */
.L_x_6:
[----:B------:R-:W-:Y:S06]  /*0a90*/  BAR.SYNC.DEFER_BLOCKING 0x0 ;  /* 0x0000000000007b1d */ /* 0x000fec0000010000 */
.L_x_7:
[----:B------:R-:W-:Y:S05]  /*0aa0*/  @!P3 BRA `(.L_x_8) ;  /* 0x0000009800e4b947 */ /* 0x000fea0003800000 */
[----:B------:R-:W-:-:S13]  /*0ab0*/  ISETP.GT.U32.AND P0, PT, R12, 0x1, PT ;  /* 0x000000010c00780c */ /* 0x000fda0003f04070 */
[----:B0-----:R-:W-:Y:S05]  /*0ac0*/  @P0 EXIT ;  /* 0x000000000000094d */ /* 0x001fea0003800000 */
[----:B------:R-:W-:Y:S01]  /*0ad0*/  ULDC.64 UR4, c[0x0][0x650] ;  /* 0x0001940000047ab9 */ /* 0x000fe20000000a00 */
[----:B------:R-:W-:Y:S01]  /*0ae0*/  PRMT R14, RZ, 0x7610, R14 ;  /* 0x00007610ff0e7816 */ /* 0x000fe2000000000e */
[----:B------:R-:W-:Y:S01]  /*0af0*/  IMAD.MOV.U32 R8, RZ, RZ, -0x1 ;  /* 0xffffffffff087424 */ /* 0x000fe200078e00ff */
[----:B------:R-:W-:Y:S01]  /*0b00*/  ISETP.GE.U32.AND P0, PT, R2, UR4, PT ;  /* 0x0000000402007c0c */ /* 0x000fe2000bf06070 */
[----:B------:R-:W-:Y:S02]  /*0b10*/  IMAD.MOV.U32 R9, RZ, RZ, -0x1 ;  /* 0xffffffffff097424 */ /* 0x000fe400078e00ff */
[----:B------:R-:W-:Y:S01]  /*0b20*/  IMAD.MOV.U32 R12, RZ, RZ, -0x1 ;  /* 0xffffffffff0c7424 */ /* 0x000fe200078e00ff */
[----:B------:R-:W-:-:S13]  /*0b30*/  ISETP.GE.U32.AND.EX P0, PT, R3, UR5, PT, P0 ;  /* 0x0000000503007c0c */ /* 0x000fda000bf06100 */
[----:B------:R-:W-:Y:S05]  /*0b40*/  @P0 BRA `(.L_x_9) ;  /* 0x0000000400280947 */ /* 0x000fea0003800000 */
[----:B------:R-:W0:Y:S01]  /*0b50*/  LDC.64 R22, c[0x0][0x628] ;  /* 0x00018a00ff167b82 */ /* 0x000e220000000a00 */
[----:B------:R-:W-:Y:S02]  /*0b60*/  IMAD.MOV.U32 R8, RZ, RZ, R2 ;  /* 0x000000ffff087224 */ /* 0x000fe400078e0002 */
[----:B------:R-:W-:-:S05]  /*0b70*/  IMAD.MOV.U32 R9, RZ, RZ, R3 ;  /* 0x000000ffff097224 */ /* 0x000fca00078e0003 */
[----:B------:R-:W1:Y:S08]  /*0b80*/  LDC R12, c[0x0][0x630] ;  /* 0x00018c00ff0c7b82 */ /* 0x000e700000000800 */
[----:B------:R-:W2:Y:S01]  /*0b90*/  LDC.64 R24, c[0x0][0x620] ;  /* 0x00018800ff187b82 */ /* 0x000ea20000000a00 */
[----:B0-----:R-:W-:-:S04]  /*0ba0*/  ISETP.NE.U32.AND P0, PT, R22, RZ, PT ;  /* 0x000000ff1600720c */ /* 0x001fc80003f05070 */
[----:B------:R-:W-:-:S13]  /*0bb0*/  ISETP.NE.AND.EX P0, PT, R23, RZ, PT, P0 ;  /* 0x000000ff1700720c */ /* 0x000fda0003f05300 */
[----:B-12---:R-:W-:Y:S05]  /*0bc0*/  @!P0 BRA `(.L_x_10) ;  /* 0x0000000000288947 */ /* 0x006fea0003800000 */
[----:B------:R-:W0:Y:S02]  /*0bd0*/  LDC R19, c[0x0][0x634] ;  /* 0x00018d00ff137b82 */ /* 0x000e240000000800 */
[----:B0-----:R-:W-:-:S05]  /*0be0*/  IADD3 R19, P0, R2, R19, RZ ;  /* 0x0000001302137210 */ /* 0x001fca0007f1e0ff */
[----:B------:R-:W-:-:S04]  /*0bf0*/  IMAD.X R21, RZ, RZ, R3, P0 ;  /* 0x000000ffff157224 */ /* 0x000fc800000e0603 */
[----:B------:R-:W-:-:S04]  /*0c00*/  IMAD.WIDE.U32 R8, R21, R22, RZ ;  /* 0x0000001615087225 */ /* 0x000fc800078e00ff */
[----:B------:R-:W-:-:S04]  /*0c10*/  IMAD.WIDE.U32 R16, P0, R19, R23, R8 ;  /* 0x0000001713107225 */ /* 0x000fc80007800008 */
[----:B------:R-:W-:-:S04]  /*0c20*/  IMAD.WIDE.U32 R8, R19, R22, RZ ;  /* 0x0000001613087225 */ /* 0x000fc800078e00ff */
[----:B------:R-:W-:Y:S01]  /*0c30*/  IMAD.X R19, RZ, RZ, RZ, P0 ;  /* 0x000000ffff137224 */ /* 0x000fe200000e06ff */
[----:B------:R-:W-:Y:S01]  /*0c40*/  IADD3 RZ, P0, R9, R16, RZ ;  /* 0x0000001009ff7210 */ /* 0x000fe20007f1e0ff */
[----:B------:R-:W-:-:S04]  /*0c50*/  IMAD.MOV.U32 R18, RZ, RZ, R17 ;  /* 0x000000ffff127224 */ /* 0x000fc800078e0011 */
[----:B------:R-:W-:-:S08]  /*0c60*/  IMAD.WIDE.U32.X R8, R21, R23, R18, P0 ;  /* 0x0000001715087225 */ /* 0x000fd000000e0412 */
.L_x_10:
[----:B------:R-:W0:Y:S01]  /*0c70*/  LDC.64 R26, c[0x0][0x640] ;  /* 0x00019000ff1a7b82 */ /* 0x000e220000000a00 */
[--C-:B------:R-:W-:Y:S01]  /*0c80*/  SHF.R.U64 R28, R8, R12, R9.reuse ;  /* 0x0000000c081c7219 */ /* 0x100fe20000001209 */
[----:B------:R-:W-:Y:S01]  /*0c90*/  IMAD R20, R15, R20, R10 ;  /* 0x000000140f147224 */ /* 0x000fe200078e020a */
[----:B------:R-:W-:Y:S02]  /*0ca0*/  SHF.R.U32.HI R8, RZ, R12, R9 ;  /* 0x0000000cff087219 */ /* 0x000fe40000011609 */
[----:B------:R-:W-:-:S03]  /*0cb0*/  IADD3 R11, P0, RZ, -R28, RZ ;  /* 0x8000001cff0b7210 */ /* 0x000fc60007f1e0ff */
[----:B------:R-:W1:Y:S02]  /*0cc0*/  LDC R14, c[0x0][0x618] ;  /* 0x00018600ff0e7b82 */ /* 0x000e640000000800 */
[----:B------:R-:W-:-:S04]  /*0cd0*/  IMAD.X R9, RZ, RZ, ~R8, P0 ;  /* 0x000000ffff097224 */ /* 0x000fc800000e0e08 */
[-C--:B------:R-:W-:Y:S02]  /*0ce0*/  IMAD R12, R9, R24.reuse, RZ ;  /* 0x00000018090c7224 */ /* 0x080fe400078e02ff */
[----:B------:R-:W2:Y:S01]  /*0cf0*/  LDC R18, c[0x0][0x608] ;  /* 0x00018200ff127b82 */ /* 0x000ea20000000800 */
[----:B------:R-:W-:-:S04]  /*0d00*/  IMAD.WIDE.U32 R8, R11, R24, R2 ;  /* 0x000000180b087225 */ /* 0x000fc800078e0002 */
[----:B------:R-:W-:Y:S02]  /*0d10*/  IMAD R11, R11, R25, R12 ;  /* 0x000000190b0b7224 */ /* 0x000fe400078e020c */
[----:B------:R-:W-:Y:S01]  /*0d20*/  IMAD.MOV.U32 R25, RZ, RZ, 0x1 ;  /* 0x00000001ff197424 */ /* 0x000fe200078e00ff */
[----:B------:R-:W3:Y:S01]  /*0d30*/  LDC R22, c[0x0][0x658] ;  /* 0x00019600ff167b82 */ /* 0x000ee20000000800 */
[----:B------:R-:W-:Y:S01]  /*0d40*/  IMAD.IADD R9, R9, 0x1, R11 ;  /* 0x0000000109097824 */ /* 0x000fe200078e020b */
[----:B0-----:R-:W-:Y:S01]  /*0d50*/  ISETP.NE.U32.AND P0, PT, R26, RZ, PT ;  /* 0x000000ff1a00720c */ /* 0x001fe20003f05070 */
[----:B------:R-:W-:-:S03]  /*0d60*/  IMAD.MOV.U32 R11, RZ, RZ, -0x1 ;  /* 0xffffffffff0b7424 */ /* 0x000fc600078e00ff */
[----:B------:R-:W-:Y:S02]  /*0d70*/  ISETP.NE.AND.EX P0, PT, R27, RZ, PT, P0 ;  /* 0x000000ff1b00720c */ /* 0x000fe40003f05300 */
[----:B------:R-:W0:Y:S01]  /*0d80*/  LDC R19, c[0x0][0x600] ;  /* 0x00018000ff137b82 */ /* 0x000e220000000800 */
[-CC-:B-1----:R-:W-:Y:S02]  /*0d90*/  SHF.R.U64 R16, R8, R14.reuse, R9.reuse ;  /* 0x0000000e08107219 */ /* 0x182fe40000001209 */
[----:B------:R-:W-:-:S05]  /*0da0*/  SHF.R.U32.HI R9, RZ, R14, R9 ;  /* 0x0000000eff097219 */ /* 0x000fca0000011609 */
[----:B------:R-:W1:Y:S01]  /*0db0*/  LDC R21, c[0x0][0x648] ;  /* 0x00019200ff157b82 */ /* 0x000e620000000800 */
[-CC-:B--2---:R-:W-:Y:S02]  /*0dc0*/  SHF.R.U64 R29, R16, R18.reuse, R9.reuse ;  /* 0x00000012101d7219 */ /* 0x184fe40000001209 */
[----:B------:R-:W-:-:S05]  /*0dd0*/  SHF.R.U32.HI R9, RZ, R18, R9 ;  /* 0x00000012ff097219 */ /* 0x000fca0000011609 */
[----:B------:R-:W2:Y:S01]  /*0de0*/  LDC R23, c[0x0][0x638] ;  /* 0x00018e00ff177b82 */ /* 0x000ea20000000800 */
[-C--:B---3--:R-:W-:Y:S02]  /*0df0*/  SHF.L.U32 R8, R11, R22.reuse, RZ ;  /* 0x000000160b087219 */ /* 0x088fe400000006ff */
[--C-:B------:R-:W-:Y:S02]  /*0e00*/  SHF.R.U64 R18, R29, R22, R9.reuse ;  /* 0x000000161d127219 */ /* 0x100fe40000001209 */
[----:B------:R-:W-:Y:S02]  /*0e10*/  LOP3.LUT R12, RZ, R8, RZ, 0x33, !PT ;  /* 0x00000008ff0c7212 */ /* 0x000fe400078e33ff */
[----:B------:R-:W-:Y:S01]  /*0e20*/  SHF.R.U32.HI R9, RZ, R22, R9 ;  /* 0x00000016ff097219 */ /* 0x000fe20000011609 */
[----:B------:R-:W3:Y:S01]  /*0e30*/  LDC R24, c[0x0][0x610] ;  /* 0x00018400ff187b82 */ /* 0x000ee20000000800 */
[----:B------:R-:W-:Y:S01]  /*0e40*/  IMAD.MOV.U32 R8, RZ, RZ, R18 ;  /* 0x000000ffff087224 */ /* 0x000fe200078e0012 */
[----:B------:R-:W-:Y:S06]  /*0e50*/  @!P0 BRA `(.L_x_11) ;  /* 0x0000000000288947 */ /* 0x000fec0003800000 */
[----:B------:R-:W4:Y:S02]  /*0e60*/  LDC R15, c[0x0][0x64c] ;  /* 0x00019300ff0f7b82 */ /* 0x000f240000000800 */
[----:B----4-:R-:W-:-:S05]  /*0e70*/  IADD3 R15, P0, R18, R15, RZ ;  /* 0x0000000f120f7210 */ /* 0x010fca0007f1e0ff */
        /* <DEDUP_REMOVED lines=8> */
.L_x_11:
[----:B-1----:R-:W-:Y:S01]  /*0f00*/  SHF.R.U64 R10, R8, R21, R9 ;  /* 0x00000015080a7219 */ /* 0x002fe20000001209 */
[----:B0-----:R-:W-:Y:S01]  /*0f10*/  VIADD R11, R19, 0xffffffff ;  /* 0xffffffff130b7836 */ /* 0x001fe20000000000 */
[----:B------:R-:W-:Y:S01]  /*0f20*/  SHF.L.U32 R8, R25, R22, RZ ;  /* 0x0000001619087219 */ /* 0x000fe200000006ff */
[----:B------:R-:W-:Y:S01]  /*0f30*/  IMAD.MOV.U32 R14, RZ, RZ, 0x1 ;  /* 0x00000001ff0e7424 */ /* 0x000fe200078e00ff */
[----:B------:R-:W-:Y:S01]  /*0f40*/  LOP3.LUT R9, R29, R12, RZ, 0xc0, !PT ;  /* 0x0000000c1d097212 */ /* 0x000fe200078ec0ff */
[----:B------:R-:W-:Y:S01]  /*0f50*/  IMAD.MOV R12, RZ, RZ, -R10 ;  /* 0x000000ffff0c7224 */ /* 0x000fe200078e0a0a */
[----:B------:R-:W-:Y:S02]  /*0f60*/  SEL R13, R13, R20, !P1 ;  /* 0x000000140d0d7207 */ /* 0x000fe40004800000 */
[----:B------:R-:W-:Y:S01]  /*0f70*/  LOP3.LUT R11, R16, R11, RZ, 0xc0, !PT ;  /* 0x0000000b100b7212 */ /* 0x000fe200078ec0ff */
[----:B------:R-:W-:Y:S02]  /*0f80*/  IMAD R10, R8, R10, R9 ;  /* 0x0000000a080a7224 */ /* 0x000fe400078e0209 */
[----:B--2---:R-:W-:-:S02]  /*0f90*/  IMAD R8, R12, R23, R18 ;  /* 0x000000170c087224 */ /* 0x004fc400078e0212 */
[----:B---3--:R-:W-:Y:S02]  /*0fa0*/  IMAD R13, R10, R24, R13 ;  /* 0x000000180a0d7224 */ /* 0x008fe400078e020d */
[----:B------:R-:W-:Y:S02]  /*0fb0*/  IMAD R8, R8, R19, R11 ;  /* 0x0000001308087224 */ /* 0x000fe400078e020b */
[----:B------:R-:W-:-:S03]  /*0fc0*/  IMAD.MOV.U32 R12, RZ, RZ, R28 ;  /* 0x000000ffff0c7224 */ /* 0x000fc600078e001c */
[----:B------:R-:W-:Y:S02]  /*0fd0*/  SEL R9, R8, R13, !P1 ;  /* 0x0000000d08097207 */ /* 0x000fe40004800000 */
[----:B------:R-:W-:-:S07]  /*0fe0*/  SEL R8, R13, R8, !P1 ;  /* 0x000000080d087207 */ /* 0x000fce0004800000 */
.L_x_9:
[----:B------:R-:W-:-:S08]  /*0ff0*/  NOP ;  /* 0x0000000000007918 */ /* 0x000fd00000000000 */
[----:B------:R-:W0:Y:S02]  /*1000*/  USETMAXREG.TRY_ALLOC.CTAPOOL UP0, 0xe8 ;  /* 0x000000e8000079c8 */ /* 0x000e240008000600 */
[----:B0-----:R-:W-:-:S13]  /*1010*/  PLOP3.LUT P0, PT, PT, PT, UP0, 0x80, 0x0 ;  /* 0x000000000000781c */ /* 0x001fda0003f0f008 */
[----:B------:R-:W-:Y:S05]  /*1020*/  @!P0 BRA `(.L_x_9) ;  /* 0xfffffffc00f08947 */ /* 0x000fea000383ffff */
[----:B------:R-:W-:Y:S01]  /*1030*/  ULDC.64 UR4, c[0x0][0x598] ;  /* 0x0001660000047ab9 */ /* 0x000fe20000000a00 */
[----:B------:R-:W-:Y:S01]  /*1040*/  ULDC.64 UR16, c[0x0][0x208] ;  /* 0x0000820000107ab9 */ /* 0x000fe20000000a00 */
[----:B------:R-:W-:-:S04]  /*1050*/  ISETP.NE.U32.AND P0, PT, RZ, UR4, PT ;  /* 0x00000004ff007c0c */ /* 0x000fc8000bf05070 */
[----:B------:R-:W-:-:S13]  /*1060*/  ISETP.NE.AND.EX P0, PT, RZ, UR5, PT, P0 ;  /* 0x00000005ff007c0c */ /* 0x000fda000bf05300 */
[----:B------:R-:W-:Y:S05]  /*1070*/  @!P0 BRA `(.L_x_12) ;  /* 0x00000000001c8947 */ /* 0x000fea0003800000 */
[----:B------:R-:W0:Y:S02]  /*1080*/  LDC.64 R10, c[0x0][0x598] ;  /* 0x00016600ff0a7b82 */ /* 0x000e240000000a00 */
[----:B0-----:R-:W2:Y:S02]  /*1090*/  LDG.E.64 R10, desc[UR16][R10.64] ;  /* 0x000000100a0a7981 */ /* 0x001ea4000c1e1b00 */
[----:B--2---:R-:W-:-:S04]  /*10a0*/  ISETP.NE.U32.AND P0, PT, R10, RZ, PT ;  /* 0x000000ff0a00720c */ /* 0x004fc80003f05070 */
[----:B------:R-:W-:-:S13]  /*10b0*/  ISETP.NE.AND.EX P0, PT, R11, RZ, PT, P0 ;  /* 0x000000ff0b00720c */ /* 0x000fda0003f05300 */
[----:B------:R-:W-:Y:S05]  /*10c0*/  @!P0 BRA `(.L_x_12) ;  /* 0x0000000000088947 */ /* 0x000fea0003800000 */
[----:B------:R0:W5:Y:S01]  /*10d0*/  LD.E R88, desc[UR16][R10.64] ;  /* 0x000000100a587980 */ /* 0x000162000c101900 */
[----:B------:R-:W-:Y:S05]  /*10e0*/  BRA `(.L_x_13) ;  /* 0x0000000000207947 */ /* 0x000fea0003800000 */
.L_x_12:
[----:B------:R-:W-:Y:S02]  /*10f0*/  ULDC.64 UR4, c[0x0][0x588] ;  /* 0x0001620000047ab9 */ /* 0x000fe40000000a00 */
[----:B------:R-:W-:-:S04]  /*1100*/  ISETP.NE.U32.AND P0, PT, RZ, UR4, PT ;  /* 0x00000004ff007c0c */ /* 0x000fc8000bf05070 */
[----:B------:R-:W-:-:S13]  /*1110*/  ISETP.NE.AND.EX P0, PT, RZ, UR5, PT, P0 ;  /* 0x00000005ff007c0c */ /* 0x000fda000bf05300 */
[----:B------:R-:W-:Y:S05]  /*1120*/  @!P0 BRA `(.L_x_14) ;  /* 0x00000000000c8947 */ /* 0x000fea0003800000 */
[----:B------:R-:W0:Y:S02]  /*1130*/  LDC.64 R88, c[0x0][0x588] ;  /* 0x00016200ff587b82 */ /* 0x000e240000000a00 */
[----:B0-----:R1:W5:Y:S01]  /*1140*/  LDG.E R88, desc[UR16][R88.64] ;  /* 0x0000001058587981 */ /* 0x001362000c1e1900 */
[----:B------:R-:W-:Y:S05]  /*1150*/  BRA `(.L_x_13) ;  /* 0x0000000000047947 */ /* 0x000fea0003800000 */
.L_x_14:
[----:B------:R-:W2:Y:S02]  /*1160*/  LDC R88, c[0x0][0x580] ;  /* 0x00016000ff587b82 */ /* 0x000ea40000000800 */
.L_x_13:
[----:B------:R-:W-:Y:S02]  /*1170*/  ULDC.64 UR4, c[0x0][0x5a0] ;  /* 0x0001680000047ab9 */ /* 0x000fe40000000a00 */
[----:B------:R-:W-:-:S04]  /*1180*/  ISETP.NE.U32.AND P0, PT, RZ, UR4, PT ;  /* 0x00000004ff007c0c */ /* 0x000fc8000bf05070 */
[----:B------:R-:W-:-:S13]  /*1190*/  ISETP.NE.AND.EX P0, PT, RZ, UR5, PT, P0 ;  /* 0x00000005ff007c0c */ /* 0x000fda000bf05300 */
[----:B------:R-:W-:Y:S05]  /*11a0*/  @!P0 BRA `(.L_x_15) ;  /* 0x00000000001c8947 */ /* 0x000fea0003800000 */
[----:B0-----:R-:W0:Y:S02]  /*11b0*/  LDC.64 R10, c[0x0][0x5a0] ;  /* 0x00016800ff0a7b82 */ /* 0x001e240000000a00 */
[----:B0-----:R-:W3:Y:S02]  /*11c0*/  LDG.E.64 R10, desc[UR16][R10.64] ;  /* 0x000000100a0a7981 */ /* 0x001ee4000c1e1b00 */
[----:B---3--:R-:W-:-:S04]  /*11d0*/  ISETP.NE.U32.AND P0, PT, R10, RZ, PT ;  /* 0x000000ff0a00720c */ /* 0x008fc80003f05070 */
[----:B------:R-:W-:-:S13]  /*11e0*/  ISETP.NE.AND.EX P0, PT, R11, RZ, PT, P0 ;  /* 0x000000ff0b00720c */ /* 0x000fda0003f05300 */
[----:B------:R-:W-:Y:S05]  /*11f0*/  @!P0 BRA `(.L_x_15) ;  /* 0x0000000000088947 */ /* 0x000fea0003800000 */
[----:B-1----:R0:W5:Y:S01]  /*1200*/  LD.E R89, desc[UR16][R10.64] ;  /* 0x000000100a597980 */ /* 0x002162000c101900 */
[----:B------:R-:W-:Y:S05]  /*1210*/  BRA `(.L_x_16) ;  /* 0x0000000000207947 */ /* 0x000fea0003800000 */
.L_x_15:
[----:B------:R-:W-:Y:S02]  /*1220*/  ULDC.64 UR4, c[0x0][0x590] ;  /* 0x0001640000047ab9 */ /* 0x000fe40000000a00 */
[----:B------:R-:W-:-:S04]  /*1230*/  ISETP.NE.U32.AND P0, PT, RZ, UR4, PT ;  /* 0x00000004ff007c0c */ /* 0x000fc8000bf05070 */
[----:B------:R-:W-:-:S13]  /*1240*/  ISETP.NE.AND.EX P0, PT, RZ, UR5, PT, P0 ;  /* 0x00000005ff007c0c */ /* 0x000fda000bf05300 */
[----:B------:R-:W-:Y:S05]  /*1250*/  @!P0 BRA `(.L_x_17) ;  /* 0x00000000000c8947 */ /* 0x000fea0003800000 */
[----:B0-----:R-:W1:Y:S02]  /*1260*/  LDC.64 R10, c[0x0][0x590] ;  /* 0x00016400ff0a7b82 */ /* 0x001e640000000a00 */
[----:B-1----:R1:W5:Y:S01]  /*1270*/  LDG.E R89, desc[UR16][R10.64] ;  /* 0x000000100a597981 */ /* 0x002362000c1e1900 */
[----:B------:R-:W-:Y:S05]  /*1280*/  BRA `(.L_x_16) ;  /* 0x0000000000047947 */ /* 0x000fea0003800000 */
.L_x_17:
[----:B-1----:R-:W3:Y:S02]  /*1290*/  LDC R89, c[0x0][0x584] ;  /* 0x00016100ff597b82 */ /* 0x002ee40000000800 */
.L_x_16:
[----:B------:R-:W-:-:S13]  /*12a0*/  LOP3.LUT P0, RZ, R14, 0xff, RZ, 0xc0, !PT ;  /* 0x000000ff0eff7812 */ /* 0x000fda000780c0ff */
[----:B------:R-:W-:Y:S05]  /*12b0*/  @!P0 EXIT ;  /* 0x000000000000894d */ /* 0x000fea0003800000 */
[----:B01----:R-:W0:Y:S01]  /*12c0*/  LDC.64 R10, c[0x0][0x5c8] ;  /* 0x00017200ff0a7b82 */ /* 0x003e220000000a00 */
[----:B------:R-:W-:Y:S01]  /*12d0*/  ULDC UR4, c[0x0][0x28c] ;  /* 0x0000a30000047ab9 */ /* 0x000fe20000000800 */
[----:B------:R-:W-:Y:S01]  /*12e0*/  LOP3.LUT R160, R5, 0x1, RZ, 0xfc, !PT ;  /* 0x0000000105a07812 */ /* 0x000fe200078efcff */
[----:B------:R-:W-:-:S04]  /*12f0*/  UIADD3 UR4, UR4, 0x1f, URZ ;  /* 0x0000001f04047890 */ /* 0x000fc8000fffe03f */
[----:B------:R-:W-:-:S04]  /*1300*/  USHF.R.S32.HI UR5, URZ, 0x1f, UR4 ;  /* 0x0000001f3f057899 */ /* 0x000fc80008011404 */
[----:B------:R-:W-:-:S03]  /*1310*/  ULEA.HI UR5, UR5, UR4, URZ, 0x5 ;  /* 0x0000000405057291 */ /* 0x000fc6000f8f283f */
[----:B------:R-:W-:Y:S01]  /*1320*/  UMOV UR4, URZ ;  /* 0x0000003f00047c82 */ /* 0x000fe20008000000 */
[----:B------:R-:W-:-:S03]  /*1330*/  USHF.R.S32.HI UR9, URZ, 0x5, UR5 ;  /* 0x000000053f097899 */ /* 0x000fc60008011405 */
[----:B------:R-:W-:Y:S01]  /*1340*/  UMOV UR5, URZ ;  /* 0x0000003f00057c82 */ /* 0x000fe20008000000 */
[C-C-:B0-----:R-:W-:Y:S01]  /*1350*/  SHF.L.U64.HI R90, R10.reuse, 0x7, R11.reuse ;  /* 0x000000070a5a7819 */ /* 0x141fe2000001020b */
[C---:B------:R-:W-:Y:S01]  /*1360*/  IMAD.SHL.U32 R93, R10.reuse, 0x80, RZ ;  /* 0x000000800a5d7824 */ /* 0x040fe200078e00ff */
[C-C-:B------:R-:W-:Y:S01]  /*1370*/  SHF.L.U64.HI R92, R10.reuse, 0x3, R11.reuse ;  /* 0x000000030a5c7819 */ /* 0x140fe2000001020b */
[C---:B------:R-:W-:Y:S01]  /*1380*/  IMAD.SHL.U32 R95, R10.reuse, 0x8, RZ ;  /* 0x000000080a5f7824 */ /* 0x040fe200078e00ff */
[C---:B------:R-:W-:Y:S01]  /*1390*/  SHF.L.U64.HI R91, R10.reuse, 0x8, R11 ;  /* 0x000000080a5b7819 */ /* 0x040fe2000001020b */
[----:B------:R-:W-:-:S07]  /*13a0*/  IMAD.SHL.U32 R97, R10, 0x100, RZ ;  /* 0x000001000a617824 */ /* 0x000fce00078e00ff */
.L_x_60:
[----:B---3--:R-:W-:Y:S01]  /*13b0*/  LOP3.LUT R10, R4, 0x80, RZ, 0xc0, !PT ;  /* 0x00000080040a7812 */ /* 0x008fe200078ec0ff */
[----:B0-----:R-:W0:Y:S01]  /*13c0*/  S2UR UR13, SR_CgaCtaId ;  /* 0x00000000000d79c3 */ /* 0x001e220000008800 */
[----:B------:R-:W-:Y:S01]  /*13d0*/  UMOV UR12, 0x400 ;  /* 0x00000400000c7882 */ /* 0x000fe20000000000 */
[----:B------:R-:W-:Y:S01]  /*13e0*/  UMOV UR6, URZ ;  /* 0x0000003f00067c82 */ /* 0x000fe20008000000 */
[----:B------:R-:W-:Y:S01]  /*13f0*/  SHF.R.U32.HI R10, RZ, 0x7, R10 ;  /* 0x00000007ff0a7819 */ /* 0x000fe2000001160a */
[----:B------:R-:W-:Y:S01]  /*1400*/  UMOV UR7, URZ ;  /* 0x0000003f00077c82 */ /* 0x000fe20008000000 */
[----:B------:R-:W-:Y:S01]  /*1410*/  UMOV UR18, UR5 ;  /* 0x0000000500127c82 */ /* 0x000fe20008000000 */
[----:B------:R-:W-:Y:S01]  /*1420*/  IMAD.MOV.U32 R94, RZ, RZ, RZ ;  /* 0x000000ffff5e7224 */ /* 0x000fe200078e00ff */
[----:B------:R-:W-:Y:S01]  /*1430*/  CS2R R98, SRZ ;  /* 0x0000000000627805 */ /* 0x000fe2000001ff00 */
[----:B------:R-:W1:Y:S01]  /*1440*/  LDC R11, c[0x0][0x28c] ;  /* 0x0000a300ff0b7b82 */ /* 0x000e620000000800 */
[----:B------:R-:W4:Y:S01]  /*1450*/  SHFL.IDX PT, R10, R10, RZ, 0x1f ;  /* 0x00001fff0a0a7589 */ /* 0x000f2200000e0000 */
[----:B------:R-:W-:Y:S01]  /*1460*/  IMAD.MOV.U32 R96, RZ, RZ, RZ ;  /* 0x000000ffff607224 */ /* 0x000fe200078e00ff */
[----:B------:R-:W-:-:S02]  /*1470*/  CS2R R100, SRZ ;  /* 0x0000000000647805 */ /* 0x000fc4000001ff00 */
[----:B------:R-:W-:Y:S02]  /*1480*/  CS2R R102, SRZ ;  /* 0x0000000000667805 */ /* 0x000fe4000001ff00 */
[----:B------:R-:W-:Y:S02]  /*1490*/  CS2R R104, SRZ ;  /* 0x0000000000687805 */ /* 0x000fe4000001ff00 */
[----:B------:R-:W-:Y:S02]  /*14a0*/  CS2R R106, SRZ ;  /* 0x00000000006a7805 */ /* 0x000fe4000001ff00 */
[----:B------:R-:W-:Y:S02]  /*14b0*/  CS2R R108, SRZ ;  /* 0x00000000006c7805 */ /* 0x000fe4000001ff00 */
[----:B------:R-:W-:Y:S02]  /*14c0*/  CS2R R112, SRZ ;  /* 0x0000000000707805 */ /* 0x000fe4000001ff00 */
        /* <DEDUP_REMOVED lines=9> */
[----:B------:R-:W-:Y:S01]  /*1560*/  CS2R R130, SRZ ;  /* 0x0000000000827805 */ /* 0x000fe2000001ff00 */
[----:B------:R-:W-:Y:S01]  /*1570*/  IMAD.MOV.U32 R133, RZ, RZ, RZ ;  /* 0x000000ffff857224 */ /* 0x000fe200078e00ff */
[----:B------:R-:W-:Y:S02]  /*1580*/  CS2R R134, SRZ ;  /* 0x0000000000867805 */ /* 0x000fe4000001ff00 */
[----:B------:R-:W-:Y:S02]  /*1590*/  CS2R R136, SRZ ;  /* 0x0000000000887805 */ /* 0x000fe4000001ff00 */
[----:B------:R-:W-:-:S02]  /*15a0*/  CS2R R138, SRZ ;  /* 0x00000000008a7805 */ /* 0x000fc4000001ff00 */
[----:B------:R-:W-:Y:S02]  /*15b0*/  CS2R R140, SRZ ;  /* 0x00000000008c7805 */ /* 0x000fe4000001ff00 */
[----:B-1----:R-:W-:Y:S02]  /*15c0*/  ISETP.GE.AND P0, PT, R11, 0x1, PT ;  /* 0x000000010b00780c */ /* 0x002fe40003f06270 */
[----:B------:R-:W-:Y:S02]  /*15d0*/  CS2R R142, SRZ ;  /* 0x00000000008e7805 */ /* 0x000fe4000001ff00 */
[----:B----4-:R-:W-:Y:S02]  /*15e0*/  R2UR UR8, R10 ;  /* 0x000000000a0872ca */ /* 0x010fe400000e0000 */
[----:B------:R-:W-:Y:S02]  /*15f0*/  CS2R R146, SRZ ;  /* 0x0000000000927805 */ /* 0x000fe4000001ff00 */
[----:B------:R-:W-:-:S02]  /*1600*/  CS2R R144, SRZ ;  /* 0x0000000000907805 */ /* 0x000fc4000001ff00 */
[----:B------:R-:W-:Y:S02]  /*1610*/  CS2R R148, SRZ ;  /* 0x0000000000947805 */ /* 0x000fe4000001ff00 */
[----:B------:R-:W-:Y:S02]  /*1620*/  CS2R R150, SRZ ;  /* 0x0000000000967805 */ /* 0x000fe4000001ff00 */
[----:B------:R-:W-:Y:S02]  /*1630*/  CS2R R152, SRZ ;  /* 0x0000000000987805 */ /* 0x000fe4000001ff00 */
[----:B------:R-:W-:Y:S02]  /*1640*/  CS2R R154, SRZ ;  /* 0x00000000009a7805 */ /* 0x000fe4000001ff00 */
[----:B------:R-:W-:Y:S02]  /*1650*/  CS2R R156, SRZ ;  /* 0x00000000009c7805 */ /* 0x000fe4000001ff00 */
[----:B------:R-:W-:Y:S01]  /*1660*/  CS2R R158, SRZ ;  /* 0x00000000009e7805 */ /* 0x000fe2000001ff00 */
[----:B------:R-:W-:Y:S01]  /*1670*/  IMAD.MOV.U32 R161, RZ, RZ, RZ ;  /* 0x000000ffffa17224 */ /* 0x000fe200078e00ff */
[----:B------:R-:W-:Y:S01]  /*1680*/  CS2R R72, SRZ ;  /* 0x0000000000487805 */ /* 0x000fe2000001ff00 */
[----:B------:R-:W-:Y:S01]  /*1690*/  IMAD.U32 R15, RZ, RZ, UR4 ;  /* 0x00000004ff0f7e24 */ /* 0x000fe2000f8e00ff */
[----:B------:R-:W-:Y:S01]  /*16a0*/  CS2R R74, SRZ ;  /* 0x00000000004a7805 */ /* 0x000fe2000001ff00 */
[----:B------:R-:W-:Y:S01]  /*16b0*/  ULEA.HI UR10, UR8, UR8, URZ, 0x1 ;  /* 0x00000008080a7291 */ /* 0x000fe2000f8f083f */
[----:B------:R-:W-:-:S02]  /*16c0*/  CS2R R76, SRZ ;  /* 0x00000000004c7805 */ /* 0x000fc4000001ff00 */
[----:B------:R-:W-:Y:S02]  /*16d0*/  CS2R R78, SRZ ;  /* 0x00000000004e7805 */ /* 0x000fe4000001ff00 */
[----:B------:R-:W-:Y:S01]  /*16e0*/  CS2R R80, SRZ ;  /* 0x0000000000507805 */ /* 0x000fe2000001ff00 */
[----:B------:R-:W-:Y:S01]  /*16f0*/  ULOP3.LUT UR11, UR10, 0x1ffffe, URZ, 0xc0, !UPT ;  /* 0x001ffffe0a0b7892 */ /* 0x000fe2000f8ec03f */
[----:B------:R-:W-:Y:S01]  /*1700*/  CS2R R82, SRZ ;  /* 0x0000000000527805 */ /* 0x000fe2000001ff00 */
[----:B0-----:R-:W-:Y:S01]  /*1710*/  ULEA UR10, UR13, UR12, 0x18 ;  /* 0x0000000c0d0a7291 */ /* 0x001fe2000f8ec03f */
[----:B------:R-:W-:Y:S01]  /*1720*/  CS2R R84, SRZ ;  /* 0x0000000000547805 */ /* 0x000fe2000001ff00 */
[----:B------:R-:W-:Y:S01]  /*1730*/  UIADD3 UR11, UR8, -UR11, URZ ;  /* 0x8000000b080b7290 */ /* 0x000fe2000fffe03f */
[----:B------:R-:W-:Y:S02]  /*1740*/  CS2R R86, SRZ ;  /* 0x0000000000567805 */ /* 0x000fe4000001ff00 */
[----:B------:R-:W-:Y:S01]  /*1750*/  CS2R R56, SRZ ;  /* 0x0000000000387805 */ /* 0x000fe2000001ff00 */
[----:B------:R-:W-:Y:S01]  /*1760*/  UMOV UR8, URZ ;  /* 0x0000003f00087c82 */ /* 0x000fe20008000000 */
[----:B------:R-:W-:Y:S01]  /*1770*/  ULEA UR11, UR11, UR10, 0xb ;  /* 0x0000000a0b0b7291 */ /* 0x000fe2000f8e583f */
[----:B------:R-:W-:-:S02]  /*1780*/  CS2R R58, SRZ ;  /* 0x00000000003a7805 */ /* 0x000fc4000001ff00 */
[----:B------:R-:W-:Y:S02]  /*1790*/  CS2R R60, SRZ ;  /* 0x00000000003c7805 */ /* 0x000fe4000001ff00 */
[----:B------:R-:W-:Y:S01]  /*17a0*/  CS2R R62, SRZ ;  /* 0x00000000003e7805 */ /* 0x000fe2000001ff00 */
[----:B------:R-:W-:Y:S01]  /*17b0*/  UIADD3 UR11, UR11, 0x180, URZ ;  /* 0x000001800b0b7890 */ /* 0x000fe2000fffe03f */
[----:B------:R-:W-:Y:S02]  /*17c0*/  CS2R R64, SRZ ;  /* 0x0000000000407805 */ /* 0x000fe4000001ff00 */
[----:B------:R-:W-:Y:S02]  /*17d0*/  CS2R R66, SRZ ;  /* 0x0000000000427805 */ /* 0x000fe4000001ff00 */
[----:B------:R-:W-:Y:S01]  /*17e0*/  CS2R R68, SRZ ;  /* 0x0000000000447805 */ /* 0x000fe2000001ff00 */
[----:B------:R-:W-:Y:S01]  /*17f0*/  USHF.R.U32.HI UR11, URZ, 0x4, UR11 ;  /* 0x000000043f0b7899 */ /* 0x000fe2000801160b */
[----:B------:R-:W-:-:S02]  /*1800*/  CS2R R70, SRZ ;  /* 0x0000000000467805 */ /* 0x000fc4000001ff00 */
[----:B------:R-:W-:Y:S02]  /*1810*/  CS2R R40, SRZ ;  /* 0x0000000000287805 */ /* 0x000fe4000001ff00 */
[----:B------:R-:W-:Y:S01]  /*1820*/  CS2R R42, SRZ ;  /* 0x00000000002a7805 */ /* 0x000fe2000001ff00 */
[----:B------:R-:W-:Y:S01]  /*1830*/  ULOP3.LUT UR11, UR11, 0x3fff, URZ, 0xc0, !UPT ;  /* 0x00003fff0b0b7892 */ /* 0x000fe2000f8ec03f */
        /* <DEDUP_REMOVED lines=13> */
[----:B------:R-:W-:Y:S01]  /*1910*/  CS2R R38, SRZ ;  /* 0x0000000000267805 */ /* 0x000fe2000001ff00 */
[----:B-----5:R-:W-:Y:S06]  /*1920*/  @!P0 BRA `(.L_x_18) ;  /* 0x0000000800548947 */ /* 0x020fec0003800000 */
[----:B------:R-:W-:-:S13]  /*1930*/  ISETP.NE.AND P1, PT, R160, 0x3, PT ;  /* 0x00000003a000780c */ /* 0x000fda0003f25270 */
[----:B------:R-:W-:Y:S05]  /*1940*/  @!P1 BRA `(.L_x_19) ;  /* 0x0000000000049947 */ /* 0x000fea0003800000 */
[----:B------:R-:W-:Y:S01]  /*1950*/  BPT.TRAP 0x1 ;  /* 0x000000040000795c */ /* 0x000fe20000300000 */
.L_x_19:
[----:B------:R-:W-:Y:S01]  /*1960*/  ULEA UR7, UR5, UR10, 0x3 ;  /* 0x0000000a05077291 */ /* 0x000fe2000f8e183f */
[----:B------:R-:W-:-:S05]  /*1970*/  IMAD.U32 R10, RZ, RZ, UR4 ;  /* 0x00000004ff0a7e24 */ /* 0x000fca000f8e00ff */
[----:B------:R-:W-:-:S04]  /*1980*/  SHF.L.U32 R10, R10, 0x1f, RZ ;  /* 0x0000001f0a0a7819 */ /* 0x000fc800000006ff */
[----:B------:R0:W1:Y:S01]  /*1990*/  SYNCS.PHASECHK.TRANS64.TRYWAIT P0, [UR7], R10 ;  /* 0x0000000aff0075a7 */ /* 0x0000620008000147 */
[----:B------:R-:W-:Y:S05]  /*19a0*/  @!P1 BRA `(.L_x_20) ;  /* 0x0000000000049947 */ /* 0x000fea0003800000 */
[----:B------:R-:W-:Y:S01]  /*19b0*/  BPT.TRAP 0x1 ;  /* 0x000000040000795c */ /* 0x000fe20000300000 */
.L_x_20:
[----:B------:R-:W-:Y:S01]  /*19c0*/  UMOV UR6, 0x1 ;  /* 0x0000000100067882 */ /* 0x000fe20000000000 */
[----:B------:R-:W-:Y:S01]  /*19d0*/  IMAD.MOV.U32 R94, RZ, RZ, RZ ;  /* 0x000000ffff5e7224 */ /* 0x000fe200078e00ff */
[----:B-1----:R-:W-:Y:S06]  /*19e0*/  @P0 BRA `(.L_x_21) ;  /* 0x0000000000080947 */ /* 0x002fec0003800000 */
[----:B------:R-:W1:Y:S02]  /*19f0*/  SYNCS.PHASECHK.TRANS64.TRYWAIT P0, [UR7], R10 ;  /* 0x0000000aff0075a7 */ /* 0x000e640008000147 */
[----:B-1----:R-:W-:Y:S05]  /*1a00*/  @!P0 BRA `(.L_x_22) ;  /* 0x000000a400b88947 */ /* 0x002fea0003800000 */
.L_x_21:
[----:B------:R-:W-:Y:S01]  /*1a10*/  UIADD3 UR7, UR10, 0x34180, URZ ;  /* 0x000341800a077890 */ /* 0x000fe2000fffe03f */
[----:B------:R-:W-:Y:S01]  /*1a20*/  WARPGROUP.ARRIVE ;  /* 0x00000000000079c5 */ /* 0x000fe20000000000 */
[----:B------:R-:W-:Y:S01]  /*1a30*/  ULOP3.LUT UR8, UR11, 0x10000, URZ, 0xfc, !UPT ;  /* 0x000100000b087892 */ /* 0x000fe2000f8efc3f */
[----:B------:R-:W-:Y:S01]  /*1a40*/  CS2R R98, SRZ ;  /* 0x0000000000627805 */ /* 0x000fe2000001ff00 */
[----:B------:R-:W-:Y:S01]  /*1a50*/  USHF.R.U32.HI UR7, URZ, 0x4, UR7 ;  /* 0x000000043f077899 */ /* 0x000fe20008011607 */
[----:B------:R-:W-:Y:S01]  /*1a60*/  IMAD.MOV.U32 R96, RZ, RZ, RZ ;  /* 0x000000ffff607224 */ /* 0x000fe200078e00ff */
[----:B------:R-:W-:Y:S01]  /*1a70*/  UMOV UR13, 0xc0000010 ;  /* 0xc0000010000d7882 */ /* 0x000fe20000000000 */
[----:B------:R-:W-:Y:S01]  /*1a80*/  UMOV UR15, 0xc0000010 ;  /* 0xc0000010000f7882 */ /* 0x000fe20000000000 */
[----:B------:R-:W-:Y:S01]  /*1a90*/  ULOP3.LUT UR7, UR7, 0x3fff, URZ, 0xc0, !UPT ;  /* 0x00003fff07077892 */ /* 0x000fe2000f8ec03f */
[----:B------:R-:W-:Y:S02]  /*1aa0*/  CS2R R100, SRZ ;  /* 0x0000000000647805 */ /* 0x000fe4000001ff00 */
[----:B------:R-:W-:-:S02]  /*1ab0*/  CS2R R102, SRZ ;  /* 0x0000000000667805 */ /* 0x000fc4000001ff00 */
[----:B------:R-:W-:Y:S01]  /*1ac0*/  CS2R R104, SRZ ;  /* 0x0000000000687805 */ /* 0x000fe2000001ff00 */
[----:B------:R-:W-:Y:S01]  /*1ad0*/  ULOP3.LUT UR14, UR7, 0x10000, URZ, 0xfc, !UPT ;  /* 0x00010000070e7892 */ /* 0x000fe2000f8efc3f */
[----:B------:R-:W-:Y:S01]  /*1ae0*/  CS2R R106, SRZ ;  /* 0x00000000006a7805 */ /* 0x000fe2000001ff00 */
[----:B------:R-:W-:Y:S01]  /*1af0*/  ULEA UR7, UR5, UR8, 0xa ;  /* 0x0000000805077291 */ /* 0x000fe2000f8e503f */
[----:B------:R-:W-:Y:S01]  /*1b00*/  CS2R R108, SRZ ;  /* 0x00000000006c7805 */ /* 0x000fe2000001ff00 */
[----:B------:R-:W-:Y:S01]  /*1b10*/  ULEA UR14, UR5, UR14, 0x6 ;  /* 0x0000000e050e7291 */ /* 0x000fe2000f8e303f */
[----:B------:R-:W-:Y:S01]  /*1b20*/  CS2R R112, SRZ ;  /* 0x0000000000707805 */ /* 0x000fe2000001ff00 */
[----:B------:R-:W-:Y:S01]  /*1b30*/  UIADD3 UR8, UR7, 0x100, URZ ;  /* 0x0000010007087890 */ /* 0x000fe2000fffe03f */
[----:B------:R-:W-:Y:S01]  /*1b40*/  CS2R R110, SRZ ;  /* 0x00000000006e7805 */ /* 0x000fe2000001ff00 */
[----:B------:R-:W-:Y:S01]  /*1b50*/  UIADD3 UR18, UR7, 0x200, URZ ;  /* 0x0000020007127890 */ /* 0x000fe2000fffe03f */
[----:B------:R-:W-:Y:S01]  /*1b60*/  CS2R R116, SRZ ;  /* 0x0000000000747805 */ /* 0x000fe2000001ff00 */
[----:B------:R-:W-:Y:S01]  /*1b70*/  UMOV UR12, UR7 ;  /* 0x00000007000c7c82 */ /* 0x000fe20008000000 */
[----:B------:R-:W-:Y:S01]  /*1b80*/  UIADD3 UR7, UR7, 0x300, URZ ;  /* 0x0000030007077890 */ /* 0x000fe2000fffe03f */
[----:B------:R-:W-:Y:S01]  /*1b90*/  CS2R R114, SRZ ;  /* 0x0000000000727805 */ /* 0x000fe2000001ff00 */
[----:B------:R-:W-:Y:S01]  /*1ba0*/  QGMMA.64x32x32.F32.E4M3.E4M3 R72, gdesc[UR12], RZ, !UPT ;  /* 0x006000000c4879f3 */ /* 0x000fe2000c7008ff */
[----:B------:R-:W-:Y:S01]  /*1bb0*/  UMOV UR12, UR8 ;  /* 0x00000008000c7c82 */ /* 0x000fe20008000000 */
[----:B------:R-:W-:Y:S01]  /*1bc0*/  UMOV UR13, 0xc0000010 ;  /* 0xc0000010000d7882 */ /* 0x000fe20000000000 */
[----:B------:R-:W-:Y:S01]  /*1bd0*/  CS2R R118, SRZ ;  /* 0x0000000000767805 */ /* 0x000fe2000001ff00 */
[----:B------:R-:W-:Y:S01]  /*1be0*/  QGMMA.64x32x32.F32.E4M3.E4M3 R56, gdesc[UR12], RZ, !UPT ;  /* 0x006000000c3879f3 */ /* 0x000fe2000c7008ff */
[----:B------:R-:W-:Y:S01]  /*1bf0*/  UMOV UR12, UR18 ;  /* 0x00000012000c7c82 */ /* 0x000fe20008000000 */
[----:B------:R-:W-:Y:S01]  /*1c00*/  UMOV UR13, 0xc0000010 ;  /* 0xc0000010000d7882 */ /* 0x000fe20000000000 */
[----:B------:R-:W-:Y:S01]  /*1c10*/  CS2R R120, SRZ ;  /* 0x0000000000787805 */ /* 0x000fe2000001ff00 */
[----:B------:R-:W-:Y:S01]  /*1c20*/  QGMMA.64x32x32.F32.E4M3.E4M3 R40, gdesc[UR12], RZ, !UPT ;  /* 0x006000000c2879f3 */ /* 0x000fe2000c7008ff */
[----:B------:R-:W-:Y:S01]  /*1c30*/  UMOV UR12, UR7 ;  /* 0x00000007000c7c82 */ /* 0x000fe20008000000 */
[----:B------:R-:W-:Y:S01]  /*1c40*/  ULDC UR7, c[0x0][0x50c] ;  /* 0x0001430000077ab9 */ /* 0x000fe20000000800 */
[----:B------:R-:W-:Y:S01]  /*1c50*/  UMOV UR13, 0xc0000010 ;  /* 0xc0000010000d7882 */ /* 0x000fe20000000000 */
[----:B------:R-:W-:Y:S01]  /*1c60*/  UISETP.NE.AND UP0, UPT, UR7, 0x1, UPT ;  /* 0x000000010700788c */ /* 0x000fe2000bf05270 */
[----:B------:R-:W-:Y:S01]  /*1c70*/  QGMMA.64x32x32.F32.E4M3.E4M3 R24, gdesc[UR12], RZ, !UPT, gsb0 ;  /* 0x006000000c1879f3 */ /* 0x000fe2000c0008ff */
[----:B------:R-:W-:-:S02]  /*1c80*/  CS2R R122, SRZ ;  /* 0x00000000007a7805 */ /* 0x000fc4000001ff00 */
[----:B------:R-:W-:Y:S01]  /*1c90*/  CS2R R124, SRZ ;  /* 0x00000000007c7805 */ /* 0x000fe2000001ff00 */
[----:B------:R-:W-:Y:S01]  /*1ca0*/  USEL UR7, URZ, 0x1, UP0 ;  /* 0x000000013f077887 */ /* 0x000fe20008000000 */
[----:B------:R-:W-:Y:S02]  /*1cb0*/  CS2R R126, SRZ ;  /* 0x00000000007e7805 */ /* 0x000fe4000001ff00 */
[----:B------:R-:W-:Y:S02]  /*1cc0*/  CS2R R128, SRZ ;  /* 0x0000000000807805 */ /* 0x000fe4000001ff00 */
[----:B------:R-:W-:Y:S01]  /*1cd0*/  CS2R R130, SRZ ;  /* 0x0000000000827805 */ /* 0x000fe2000001ff00 */
[----:B------:R-:W-:Y:S01]  /*1ce0*/  IMAD.MOV.U32 R133, RZ, RZ, RZ ;  /* 0x000000ffff857224 */ /* 0x000fe200078e00ff */
[----:B------:R-:W-:Y:S02]  /*1cf0*/  CS2R R134, SRZ ;  /* 0x0000000000867805 */ /* 0x000fe4000001ff00 */
[----:B------:R-:W-:-:S02]  /*1d00*/  ISETP.NE.AND P0, PT, RZ, UR7, PT ;  /* 0x00000007ff007c0c */ /* 0x000fc4000bf05270 */
        /* <DEDUP_REMOVED lines=13> */
[----:B------:R-:W-:Y:S06]  /*1de0*/  @!P0 BRA `(.L_x_23) ;  /* 0x0000000400088947 */ /* 0x000fec0003800000 */
[----:B------:R-:W-:Y:S02]  /*1df0*/  WARPGROUP.DEPBAR.LE gsb0, 0x0 ;  /* 0x00008000000079c5 */ /* 0x000fe40000010000 */
[----:B------:R-:W-:-:S01]  /*1e00*/  FADD R161, RZ, R72 ;  /* 0x00000048ffa17221 */ /* 0x000fc20000000000 */
[----:B------:R-:W-:Y:S01]  /*1e10*/  FADD R156, RZ, R73 ;  /* 0x00000049ff9c7221 */ /* 0x000fe20000000000 */
        /* <DEDUP_REMOVED lines=62> */
[----:B------:R-:W-:-:S06]  /*2200*/  UMOV UR6, URZ ;  /* 0x0000003f00067c82 */ /* 0x000fcc0008000000 */
.L_x_23:
[----:B------:R-:W-:-:S04]  /*2210*/  UIADD3 UR18, UR5, 0x1, URZ ;  /* 0x0000000105127890 */ /* 0x000fc8000fffe03f */
[----:B------:R-:W-:-:S04]  /*2220*/  UISETP.NE.AND UP0, UPT, UR18, 0xd, UPT ;  /* 0x0000000d1200788c */ /* 0x000fc8000bf05270 */
[----:B------:R-:W-:Y:S02]  /*2230*/  USEL UR8, URZ, 0x1, UP0 ;  /* 0x000000013f087887 */ /* 0x000fe40008000000 */
[----:B------:R-:W-:Y:S02]  /*2240*/  USEL UR18, UR18, URZ, UP0 ;  /* 0x0000003f12127287 */ /* 0x000fe40008000000 */
[----:B------:R-:W-:-:S06]  /*2250*/  ULOP3.LUT UR8, UR4, UR8, URZ, 0x3c, !UPT ;  /* 0x0000000804087292 */ /* 0x000fcc000f8e3c3f */
[----:B------:R-:W-:Y:S01]  /*2260*/  IMAD.U32 R15, RZ, RZ, UR8 ;  /* 0x00000008ff0f7e24 */ /* 0x000fe2000f8e00ff */
[----:B------:R-:W-:-:S06]  /*2270*/  UMOV UR8, 0x1 ;  /* 0x0000000100087882 */ /* 0x000fcc0000000000 */
.L_x_18:
[----:B------:R-:W-:-:S04]  /*2280*/  UISETP.LT.AND UP0, UPT, UR9, 0x1, UPT ;  /* 0x000000010900788c */ /* 0x000fc8000bf01270 */
[----:B------:R-:W-:-:S04]  /*2290*/  USEL UR12, UR9, 0x1, UP0 ;  /* 0x00000001090c7887 */ /* 0x000fc80008000000 */
[----:B------:R-:W-:-:S04]  /*22a0*/  UIADD3 UR12, UR9, -UR12, URZ ;  /* 0x8000000c090c7290 */ /* 0x000fc8000fffe03f */
[----:B------:R-:W-:-:S06]  /*22b0*/  UISETP.GE.AND UP0, UPT, UR12, 0x1, UPT ;  /* 0x000000010c00788c */ /* 0x000fcc000bf06270 */
[----:B------:R-:W-:-:S13]  /*22c0*/  PLOP3.LUT P0, PT, PT, PT, UP0, 0x80, 0x0 ;  /* 0x000000000000781c */ /* 0x000fda0003f0f008 */
[----:B------:R-:W-:Y:S05]  /*22d0*/  @!P0 BRA `(.L_x_24) ;  /* 0x0000000800248947 */ /* 0x000fea0003800000 */
[----:B01----:R-:W-:Y:S01]  /*22e0*/  IMAD.U32 R10, RZ, RZ, UR12 ;  /* 0x0000000cff0a7e24 */ /* 0x003fe2000f8e00ff */
[----:B------:R-:W-:Y:S01]  /*22f0*/  ULDC UR20, c[0x0][0x50c] ;  /* 0x0001430000147ab9 */ /* 0x000fe20000000800 */
[----:B------:R-:W-:-:S07]  /*2300*/  IMAD.U32 R11, RZ, RZ, UR5 ;  /* 0x00000005ff0b7e24 */ /* 0x000fce000f8e00ff */
.L_x_32:
[----:B------:R-:W-:-:S13]  /*2310*/  ISETP.NE.AND P1, PT, R160, 0x3, PT ;  /* 0x00000003a000780c */ /* 0x000fda0003f25270 */
[----:B------:R-:W-:Y:S05]  /*2320*/  @!P1 BRA `(.L_x_25) ;  /* 0x0000000000049947 */ /* 0x000fea0003800000 */
[----:B------:R-:W-:Y:S01]  /*2330*/  BPT.TRAP 0x1 ;  /* 0x000000040000795c */ /* 0x000fe20000300000 */
.L_x_25:
[----:B------:R-:W0:Y:S01]  /*2340*/  S2UR UR12, SR_CgaCtaId ;  /* 0x00000000000c79c3 */ /* 0x000e220000008800 */
[----:B------:R-:W-:Y:S01]  /*2350*/  UMOV UR10, 0x400 ;  /* 0x00000400000a7882 */ /* 0x000fe20000000000 */
[----:B------:R-:W-:Y:S01]  /*2360*/  SHF.L.U32 R13, R15, 0x1f, RZ ;  /* 0x0000001f0f0d7819 */ /* 0x000fe200000006ff */
[----:B0-----:R-:W-:-:S04]  /*2370*/  ULEA UR10, UR12, UR10, 0x18 ;  /* 0x0000000a0c0a7291 */ /* 0x001fc8000f8ec03f */
[----:B------:R-:W-:-:S09]  /*2380*/  ULEA UR12, UR18, UR10, 0x3 ;  /* 0x0000000a120c7291 */ /* 0x000fd2000f8e183f */
[----:B------:R0:W1:Y:S01]  /*2390*/  SYNCS.PHASECHK.TRANS64.TRYWAIT P0, [UR12], R13 ;  /* 0x0000000dff0075a7 */ /* 0x000062000800014c */
[----:B------:R-:W-:Y:S05]  /*23a0*/  @!P1 BRA `(.L_x_26) ;  /* 0x0000000000049947 */ /* 0x000fea0003800000 */
[----:B------:R-:W-:Y:S01]  /*23b0*/  BPT.TRAP 0x1 ;  /* 0x000000040000795c */ /* 0x000fe20000300000 */
.L_x_26:
[----:B-1----:R-:W-:Y:S05]  /*23c0*/  @P0 BRA `(.L_x_27) ;  /* 0x0000000000080947 */ /* 0x002fea0003800000 */
[----:B------:R-:W1:Y:S02]  /*23d0*/  SYNCS.PHASECHK.TRANS64.TRYWAIT P0, [UR12], R13 ;  /* 0x0000000dff0075a7 */ /* 0x000e64000800014c */
[----:B-1----:R-:W-:Y:S05]  /*23e0*/  @!P0 BRA `(.L_x_28) ;  /* 0x0000009c00588947 */ /* 0x002fea0003800000 */
.L_x_27:
[----:B------:R-:W-:Y:S01]  /*23f0*/  UIADD3 UR12, UR10, 0x34180, URZ ;  /* 0x000341800a0c7890 */ /* 0x000fe2000fffe03f */
[----:B------:R-:W-:Y:S01]  /*2400*/  WARPGROUP.ARRIVE ;  /* 0x00000000000079c5 */ /* 0x000fe20000000000 */
[----:B------:R-:W-:Y:S02]  /*2410*/  UISETP.NE.AND UP0, UPT, UR7, URZ, UPT ;  /* 0x0000003f0700728c */ /* 0x000fe4000bf05270 */
[----:B------:R-:W-:Y:S02]  /*2420*/  USHF.R.U32.HI UR12, URZ, 0x4, UR12 ;  /* 0x000000043f0c7899 */ /* 0x000fe4000801160c */
[----:B------:R-:W-:Y:S02]  /*2430*/  USEL UR8, UR8, URZ, !UP0 ;  /* 0x0000003f08087287 */ /* 0x000fe4000c000000 */
[----:B------:R-:W-:Y:S02]  /*2440*/  ULOP3.LUT UR7, UR12, 0x3fff, URZ, 0xc0, !UPT ;  /* 0x00003fff0c077892 */ /* 0x000fe4000f8ec03f */
[----:B------:R-:W-:-:S02]  /*2450*/  ULOP3.LUT UR12, UR11, 0x10000, URZ, 0xfc, !UPT ;  /* 0x000100000b0c7892 */ /* 0x000fc4000f8efc3f */
[----:B------:R-:W-:Y:S02]  /*2460*/  ULOP3.LUT UR7, UR7, 0x10000, URZ, 0xfc, !UPT ;  /* 0x0001000007077892 */ /* 0x000fe4000f8efc3f */
[----:B------:R-:W-:Y:S02]  /*2470*/  UISETP.NE.U32.AND UP0, UPT, UR8, URZ, UPT ;  /* 0x0000003f0800728c */ /* 0x000fe4000bf05070 */
[----:B------:R-:W-:Y:S02]  /*2480*/  ULEA UR12, UR18, UR12, 0xa ;  /* 0x0000000c120c7291 */ /* 0x000fe4000f8e503f */
[----:B------:R-:W-:Y:S02]  /*2490*/  ULEA UR14, UR18, UR7, 0x6 ;  /* 0x00000007120e7291 */ /* 0x000fe4000f8e303f */
[----:B------:R-:W-:Y:S02]  /*24a0*/  UIADD3 UR7, UR12, 0x100, URZ ;  /* 0x000001000c077890 */ /* 0x000fe4000fffe03f */
[----:B------:R-:W-:Y:S01]  /*24b0*/  UIADD3 UR8, UR12, 0x200, URZ ;  /* 0x000002000c087890 */ /* 0x000fe2000fffe03f */
[----:B------:R-:W-:Y:S01]  /*24c0*/  UMOV UR13, 0xc0000010 ;  /* 0xc0000010000d7882 */ /* 0x000fe20000000000 */
[----:B------:R-:W-:Y:S01]  /*24d0*/  UMOV UR15, 0xc0000010 ;  /* 0xc0000010000f7882 */ /* 0x000fe20000000000 */
[----:B------:R-:W-:-:S02]  /*24e0*/  UIADD3 UR19, UR12, 0x300, URZ ;  /* 0x000003000c137890 */ /* 0x000fc4000fffe03f */
[----:B------:R-:W-:Y:S01]  /*24f0*/  QGMMA.64x32x32.F32.E4M3.E4M3 R72, gdesc[UR12], R72, UP0 ;  /* 0x006000000c4879f3 */ /* 0x000fe2000bf00848 */
[----:B------:R-:W-:Y:S01]  /*2500*/  UMOV UR13, 0xc0000010 ;  /* 0xc0000010000d7882 */ /* 0x000fe20000000000 */
[----:B------:R-:W-:Y:S01]  /*2510*/  UMOV UR12, UR7 ;  /* 0x00000007000c7c82 */ /* 0x000fe20008000000 */
[----:B------:R-:W-:Y:S01]  /*2520*/  UIADD3 UR6, UR6, 0x1, URZ ;  /* 0x0000000106067890 */ /* 0x000fe2000fffe03f */
[----:B------:R-:W-:Y:S01]  /*2530*/  QGMMA.64x32x32.F32.E4M3.E4M3 R56, gdesc[UR12], R56, UP0 ;  /* 0x006000000c3879f3 */ /* 0x000fe2000bf00838 */
[----:B------:R-:W-:Y:S01]  /*2540*/  UMOV UR12, UR8 ;  /* 0x00000008000c7c82 */ /* 0x000fe20008000000 */
[----:B------:R-:W-:Y:S02]  /*2550*/  UMOV UR13, 0xc0000010 ;  /* 0xc0000010000d7882 */ /* 0x000fe40000000000 */
[----:B------:R-:W-:Y:S01]  /*2560*/  QGMMA.64x32x32.F32.E4M3.E4M3 R40, gdesc[UR12], R40, UP0 ;  /* 0x006000000c2879f3 */ /* 0x000fe2000bf00828 */
[----:B------:R-:W-:Y:S01]  /*2570*/  UMOV UR12, UR19 ;  /* 0x00000013000c7c82 */ /* 0x000fe20008000000 */
[----:B------:R-:W-:-:S02]  /*2580*/  UMOV UR13, 0xc0000010 ;  /* 0xc0000010000d7882 */ /* 0x000fc40000000000 */
[----:B------:R-:W-:Y:S01]  /*2590*/  QGMMA.64x32x32.F32.E4M3.E4M3 R24, gdesc[UR12], R24, UP0, gsb0 ;  /* 0x006000000c1879f3 */ /* 0x000fe2000b800818 */
[----:B------:R-:W-:-:S04]  /*25a0*/  UISETP.NE.AND UP0, UPT, UR6, UR20, UPT ;  /* 0x000000140600728c */ /* 0x000fc8000bf05270 */
[----:B------:R-:W-:-:S06]  /*25b0*/  USEL UR7, URZ, 0x1, UP0 ;  /* 0x000000013f077887 */ /* 0x000fcc0008000000 */
[----:B------:R-:W-:Y:S01]  /*25c0*/  ISETP.NE.AND P0, PT, RZ, UR7, PT ;  /* 0x00000007ff007c0c */ /* 0x000fe2000bf05270 */
[----:B------:R-:W-:-:S12]  /*25d0*/  WARPGROUP.DEPBAR.LE gsb0, 0x1 ;  /* 0x00008000000079c5 */ /* 0x000fd80000010100 */
[----:B------:R-:W-:Y:S05]  /*25e0*/  @!P0 BRA `(.L_x_29) ;  /* 0x0000000400088947 */ /* 0x000fea0003800000 */
[----:B------:R-:W-:Y:S02]  /*25f0*/  WARPGROUP.DEPBAR.LE gsb0, 0x0 ;  /* 0x00008000000079c5 */ /* 0x000fe40000010000 */
[----:B------:R-:W-:-:S01]  /*2600*/  FADD R161, R72, R161 ;  /* 0x000000a148a17221 */ /* 0x000fc20000000000 */
[----:B------:R-:W-:Y:S01]  /*2610*/  FADD R156, R73, R156 ;  /* 0x0000009c499c7221 */ /* 0x000fe20000000000 */
        /* <DEDUP_REMOVED lines=62> */
[----:B------:R-:W-:-:S06]  /*2a00*/  UMOV UR6, URZ ;  /* 0x0000003f00067c82 */ /* 0x000fcc0008000000 */
.L_x_29:
[----:B------:R-:W-:Y:S05]  /*2a10*/  @!P1 BRA `(.L_x_30) ;  /* 0x0000000000049947 */ /* 0x000fea0003800000 */
[----:B------:R-:W-:Y:S01]  /*2a20*/  BPT.TRAP 0x1 ;  /* 0x000000040000795c */ /* 0x000fe20000300000 */
.L_x_30:
[----:B------:R-:W-:-:S13]  /*2a30*/  ISETP.NE.AND P0, PT, R6, RZ, PT ;  /* 0x000000ff0600720c */ /* 0x000fda0003f05270 */
[----:B01----:R-:W-:-:S05]  /*2a40*/  @P0 LEA R13, R11, UR10, 0x3 ;  /* 0x0000000a0b0d0c11 */ /* 0x003fca000f8e18ff */
[----:B------:R-:W-:-:S05]  /*2a50*/  @P0 VIADD R14, R13, 0x68 ;  /* 0x000000680d0e0836 */ /* 0x000fca0000000000 */
[----:B------:R-:W-:-:S04]  /*2a60*/  @P0 PRMT R14, R7, 0x654, R14 ;  /* 0x00000654070e0816 */ /* 0x000fc8000000000e */
[----:B------:R0:W-:Y:S01]  /*2a70*/  @P0 SYNCS.ARRIVE.TRANS64.RED.A1T0 RZ, [R14+URZ], RZ ;  /* 0x000000ff0eff09a7 */ /* 0x0001e2000810043f */
[----:B------:R-:W-:-:S13]  /*2a80*/  ISETP.GT.U32.AND P0, PT, R5, 0x1, PT ;  /* 0x000000010500780c */ /* 0x000fda0003f04070 */
[----:B0-----:R-:W-:Y:S05]  /*2a90*/  @P0 BRA `(.L_x_31) ;  /* 0x0000000000040947 */ /* 0x001fea0003800000 */
[----:B------:R-:W-:Y:S01]  /*2aa0*/  BPT.TRAP 0x1 ;  /* 0x000000040000795c */ /* 0x000fe20000300000 */
.L_x_31:
[----:B------:R-:W-:Y:S01]  /*2ab0*/  UIADD3 UR18, UR18, 0x1, URZ ;  /* 0x0000000112127890 */ /* 0x000fe2000fffe03f */
[C---:B------:R-:W-:Y:S01]  /*2ac0*/  ISETP.GT.AND P1, PT, R10.reuse, 0x1, PT ;  /* 0x000000010a00780c */ /* 0x040fe20003f24270 */
[----:B------:R-:W-:Y:S02]  /*2ad0*/  VIADD R11, R11, 0x1 ;  /* 0x000000010b0b7836 */ /* 0x000fe40000000000 */
[----:B------:R-:W-:Y:S01]  /*2ae0*/  UISETP.NE.AND UP0, UPT, UR18, 0xd, UPT ;  /* 0x0000000d1200788c */ /* 0x000fe2000bf05270 */
[----:B------:R-:W-:Y:S02]  /*2af0*/  VIADD R10, R10, 0xffffffff ;  /* 0xffffffff0a0a7836 */ /* 0x000fe40000000000 */
[C---:B------:R-:W-:Y:S01]  /*2b00*/  ISETP.NE.AND P0, PT, R11.reuse, 0xd, PT ;  /* 0x0000000d0b00780c */ /* 0x040fe20003f05270 */
[----:B------:R-:W-:Y:S02]  /*2b10*/  USEL UR8, URZ, 0x1, UP0 ;  /* 0x000000013f087887 */ /* 0x000fe40008000000 */
[----:B------:R-:W-:Y:S01]  /*2b20*/  USEL UR18, UR18, URZ, UP0 ;  /* 0x0000003f12127287 */ /* 0x000fe20008000000 */
[----:B------:R-:W-:-:S03]  /*2b30*/  SEL R11, R11, RZ, P0 ;  /* 0x000000ff0b0b7207 */ /* 0x000fc60000000000 */
[----:B------:R-:W-:Y:S01]  /*2b40*/  LOP3.LUT R15, R15, UR8, RZ, 0x3c, !PT ;  /* 0x000000080f0f7c12 */ /* 0x000fe2000f8e3cff */
[----:B------:R-:W-:Y:S01]  /*2b50*/  UMOV UR8, 0x1 ;  /* 0x0000000100087882 */ /* 0x000fe20000000000 */
[----:B------:R-:W-:Y:S06]  /*2b60*/  @P1 BRA `(.L_x_32) ;  /* 0xfffffff400e81947 */ /* 0x000fec000383ffff */
.L_x_24:
[----:B------:R-:W-:Y:S01]  /*2b70*/  UISETP.NE.AND UP0, UPT, UR6, URZ, UPT ;  /* 0x0000003f0600728c */ /* 0x000fe2000bf05270 */
[----:B01----:R-:W0:Y:S03]  /*2b80*/  LDC R10, c[0x0][0x28c] ;  /* 0x0000a300ff0a7b82 */ /* 0x003e260000000800 */
[----:B------:R-:W-:-:S06]  /*2b90*/  USEL UR6, URZ, 0x1, !UP0 ;  /* 0x000000013f067887 */ /* 0x000fcc000c000000 */
[----:B------:R-:W-:Y:S02]  /*2ba0*/  ISETP.NE.AND P0, PT, RZ, UR6, PT ;  /* 0x00000006ff007c0c */ /* 0x000fe4000bf05270 */
[----:B0-----:R-:W-:-:S11]  /*2bb0*/  ISETP.GE.AND P1, PT, R10, 0x1, PT ;  /* 0x000000010a00780c */ /* 0x001fd60003f26270 */
[----:B------:R-:W-:Y:S05]  /*2bc0*/  @!P0 BRA `(.L_x_33) ;  /* 0x0000000400048947 */ /* 0x000fea0003800000 */
[----:B------:R-:W-:Y:S02]  /*2bd0*/  WARPGROUP.DEPBAR.LE gsb0, 0x0 ;  /* 0x00008000000079c5 */ /* 0x000fe40000010000 */
[----:B------:R-:W-:Y:S01]  /*2be0*/  FADD R161, R72, R161 ;  /* 0x000000a148a17221 */ /* 0x000fe20000000000 */
        /* <DEDUP_REMOVED lines=62> */
[----:B------:R-:W-:-:S07]  /*2fd0*/  FADD R94, R94, R39 ;  /* 0x000000275e5e7221 */ /* 0x000fce0000000000 */
.L_x_33:
[----:B------:R-:W-:Y:S02]  /*2fe0*/  WARPGROUP.DEPBAR.LE gsb0, 0x0 ;  /* 0x00008000000079c5 */ /* 0x000fe40000010000 */
[----:B------:R-:W-:Y:S05]  /*2ff0*/  @!P1 BRA `(.L_x_34) ;  /* 0x0000000000549947 */ /* 0x000fea0003800000 */
[----:B------:R-:W-:-:S13]  /*3000*/  ISETP.NE.AND P0, PT, R160, 0x3, PT ;  /* 0x00000003a000780c */ /* 0x000fda0003f05270 */
[----:B------:R-:W-:Y:S05]  /*3010*/  @!P0 BRA `(.L_x_35) ;  /* 0x0000000000048947 */ /* 0x000fea0003800000 */
[----:B------:R-:W-:Y:S01]  /*3020*/  BPT.TRAP 0x1 ;  /* 0x000000040000795c */ /* 0x000fe20000300000 */
.L_x_35:
[----:B------:R-:W-:Y:S01]  /*3030*/  ISETP.NE.AND P0, PT, R6, RZ, PT ;  /* 0x000000ff0600720c */ /* 0x000fe20003f05270 */
[----:B------:R-:W-:Y:S01]  /*3040*/  BSSY B0, `(.L_x_36) ;  /* 0x000000e000007945 */ /* 0x000fe20003800000 */
[----:B------:R-:W-:-:S11]  /*3050*/  ISETP.GT.U32.AND P1, PT, R5, 0x1, PT ;  /* 0x000000010500780c */ /* 0x000fd60003f24070 */
[----:B------:R-:W-:Y:S05]  /*3060*/  @!P0 BRA `(.L_x_37) ;  /* 0x00000000002c8947 */ /* 0x000fea0003800000 */
[----:B------:R-:W-:-:S04]  /*3070*/  UISETP.LT.AND UP0, UPT, UR9, 0x1, UPT ;  /* 0x000000010900788c */ /* 0x000fc8000bf01270 */
[----:B------:R-:W-:-:S04]  /*3080*/  USEL UR8, UR9, 0x1, UP0 ;  /* 0x0000000109087887 */ /* 0x000fc80008000000 */
[----:B------:R-:W-:-:S04]  /*3090*/  UIADD3 UR8, UR5, UR9, -UR8 ;  /* 0x0000000905087290 */ /* 0x000fc8000fffe808 */
[----:B------:R-:W-:-:S04]  /*30a0*/  UIMAD.WIDE.U32 UR6, UR8, 0x4ec4ec4f, URZ ;  /* 0x4ec4ec4f080678a5 */ /* 0x000fc8000f8e003f */
[----:B------:R-:W-:-:S04]  /*30b0*/  USHF.R.U32.HI UR6, URZ, 0x2, UR7 ;  /* 0x000000023f067899 */ /* 0x000fc80008011607 */
[----:B------:R-:W-:-:S04]  /*30c0*/  UIMAD UR8, UR6, -0xd, UR8 ;  /* 0xfffffff3060878a4 */ /* 0x000fc8000f8e0208 */
[----:B------:R-:W-:-:S04]  /*30d0*/  ULEA UR8, UR8, UR10, 0x3 ;  /* 0x0000000a08087291 */ /* 0x000fc8000f8e183f */
[----:B------:R-:W-:-:S06]  /*30e0*/  UIADD3 UR8, UR8, 0x68, URZ ;  /* 0x0000006808087890 */ /* 0x000fcc000fffe03f */
[----:B------:R-:W-:-:S05]  /*30f0*/  IMAD.U32 R10, RZ, RZ, UR8 ;  /* 0x00000008ff0a7e24 */ /* 0x000fca000f8e00ff */
[----:B------:R-:W-:-:S04]  /*3100*/  PRMT R10, R7, 0x654, R10 ;  /* 0x00000654070a7816 */ /* 0x000fc8000000000a */
[----:B------:R0:W-:Y:S03]  /*3110*/  SYNCS.ARRIVE.TRANS64.RED.A1T0 RZ, [R10+URZ], RZ ;  /* 0x000000ff0aff79a7 */ /* 0x0001e6000810043f */
.L_x_37:
[----:B------:R-:W-:Y:S05]  /*3120*/  BSYNC B0 ;  /* 0x0000000000007941 */ /* 0x000fea0003800000 */
.L_x_36:
[----:B------:R-:W-:Y:S05]  /*3130*/  @P1 BRA `(.L_x_34) ;  /* 0x0000000000041947 */ /* 0x000fea0003800000 */
[----:B------:R-:W-:Y:S01]  /*3140*/  BPT.TRAP 0x1 ;  /* 0x000000040000795c */ /* 0x000fe20000300000 */
.L_x_34:
[----:B------:R-:W1:Y:S01]  /*3150*/  LDC R66, c[0x0][0x288] ;  /* 0x0000a200ff427b82 */ /* 0x000e620000000800 */
[----:B------:R-:W-:Y:S01]  /*3160*/  IMAD.SHL.U32 R21, R9, 0x20, RZ ;  /* 0x0000002009157824 */ /* 0x000fe200078e00ff */
[--C-:B------:R-:W-:Y:S01]  /*3170*/  SHF.R.U32.HI R9, RZ, 0x2, R4.reuse ;  /* 0x00000002ff097819 */ /* 0x100fe20000011604 */
[C---:B------:R-:W-:Y:S01]  /*3180*/  IMAD.SHL.U32 R18, R4.reuse, 0x2, RZ ;  /* 0x0000000204127824 */ /* 0x040fe200078e00ff */
[----:B------:R-:W-:Y:S01]  /*3190*/  SHF.R.U32.HI R13, RZ, 0x7, R4 ;  /* 0x00000007ff0d7819 */ /* 0x000fe20000011604 */
[----:B------:R-:W-:Y:S01]  /*31a0*/  UISETP.GE.U32.AND UP1, UPT, UR9, 0xd, UPT ;  /* 0x0000000d0900788c */ /* 0x000fe2000bf26070 */
[----:B0-----:R-:W-:Y:S01]  /*31b0*/  LOP3.LUT R10, R9, 0x7, RZ, 0xc0, !PT ;  /* 0x00000007090a7812 */ /* 0x001fe200078ec0ff */
[----:B------:R-:W-:Y:S01]  /*31c0*/  ULDC.64 UR6, c[0x0][0x5d0] ;  /* 0x0001740000067ab9 */ /* 0x000fe20000000a00 */
[----:B------:R-:W-:Y:S01]  /*31d0*/  LOP3.LUT R9, R13, 0x1, RZ, 0xc0, !PT ;  /* 0x000000010d097812 */ /* 0x000fe200078ec0ff */
[----:B------:R-:W-:Y:S01]  /*31e0*/  UIADD3 UR5, UR9, UR5, URZ ;  /* 0x0000000509057290 */ /* 0x000fe2000fffe03f */
[----:B------:R-:W-:Y:S01]  /*31f0*/  LOP3.LUT R11, R4, 0x60, RZ, 0xc0, !PT ;  /* 0x00000060040b7812 */ /* 0x000fe200078ec0ff */
[----:B------:R-:W-:Y:S01]  /*3200*/  IMAD.SHL.U32 R16, R8, 0x200, RZ ;  /* 0x0000020008107824 */ /* 0x000fe200078e00ff */
[----:B------:R-:W-:Y:S01]  /*3210*/  SHF.R.S32.HI R20, RZ, 0x1f, R12 ;  /* 0x0000001fff147819 */ /* 0x000fe2000001140c */
[----:B------:R-:W-:Y:S01]  /*3220*/  IMAD.SHL.U32 R17, R9, 0x40, RZ ;  /* 0x0000004009117824 */ /* 0x000fe200078e00ff */
[----:B------:R-:W-:Y:S01]  /*3230*/  LOP3.LUT R18, R21, 0x6, R18, 0xf8, !PT ;  /* 0x0000000615127812 */ /* 0x000fe200078ef812 */
[----:B------:R-:W-:Y:S01]  /*3240*/  UISETP.GT.U32.AND UP0, UPT, UR5, 0xc, UPT ;  /* 0x0000000c0500788c */ /* 0x000fe2000bf04070 */
[----:B------:R-:W-:Y:S01]  /*3250*/  SHF.R.U32.HI R13, RZ, 0x1, R11 ;  /* 0x00000001ff0d7819 */ /* 0x000fe2000001160b */
[----:B------:R-:W-:Y:S01]  /*3260*/  IMAD R11, R20, UR6, RZ ;  /* 0x00000006140b7c24 */ /* 0x000fe2000f8e02ff */
[----:B------:R-:W-:Y:S01]  /*3270*/  SHF.R.S32.HI R19, RZ, 0x1f, R18 ;  /* 0x0000001fff137819 */ /* 0x000fe20000011412 */
[----:B------:R-:W-:Y:S01]  /*3280*/  UISETP.LT.U32.AND UP0, UPT, UR9, 0xd, UP0 ;  /* 0x0000000d0900788c */ /* 0x000fe20008701070 */
[--C-:B------:R-:W-:Y:S01]  /*3290*/  IADD3 R14, RZ, -R13, -R10.reuse ;  /* 0x8000000dff0e7210 */ /* 0x100fe20007ffe80a */
[C---:B------:R-:W-:Y:S01]  /*32a0*/  IMAD R23, R12.reuse, UR7, R11 ;  /* 0x000000070c177c24 */ /* 0x040fe2000f8e020b */
[----:B------:R-:W-:Y:S01]  /*32b0*/  LOP3.LUT R17, R17, 0x40, R10, 0xe2, !PT ;  /* 0x0000004011117812 */ /* 0x000fe200078ee20a */
[----:B------:R-:W-:Y:S01]  /*32c0*/  IMAD.WIDE.U32 R10, R12, UR6, R18 ;  /* 0x000000060c0a7c25 */ /* 0x000fe2000f8e0012 */
[----:B------:R-:W-:Y:S01]  /*32d0*/  @UP1 UIMAD.WIDE.U32 UR6, UR5, 0x4ec4ec4f, URZ ;  /* 0x4ec4ec4f050618a5 */ /* 0x000fe2000f8e003f */
[----:B-1----:R-:W-:Y:S01]  /*32e0*/  ISETP.GE.AND P0, PT, R21, R66, PT ;  /* 0x000000421500720c */ /* 0x002fe20003f06270 */
[----:B------:R-:W-:Y:S01]  /*32f0*/  USEL UR8, URZ, 0x1, !UP0 ;  /* 0x000000013f087887 */ /* 0x000fe2000c000000 */
[----:B------:R-:W-:Y:S01]  /*3300*/  IMAD R67, R9, -0x40, R14 ;  /* 0xffffffc009437824 */ /* 0x000fe200078e020e */
[----:B------:R-:W-:Y:S01]  /*3310*/  @UP1 USHF.R.U32.HI UR6, URZ, 0x2, UR7 ;  /* 0x000000023f061899 */ /* 0x000fe20008011607 */
[----:B------:R-:W-:Y:S01]  /*3320*/  LOP3.LUT R9, R4, 0x3, RZ, 0xc0, !PT ;  /* 0x0000000304097812 */ /* 0x000fe200078ec0ff */
[----:B------:R-:W-:Y:S01]  /*3330*/  ULOP3.LUT UR4, UR4, UR8, URZ, 0x3c, !UPT ;  /* 0x0000000804047292 */ /* 0x000fe2000f8e3c3f */
[----:B------:R-:W-:Y:S01]  /*3340*/  IMAD.WIDE R14, R8, 0x200, RZ ;  /* 0x00000200080e7825 */ /* 0x000fe200078e02ff */
[----:B------:R-:W-:-:S02]  /*3350*/  ULDC UR7, c[0x0][0x284] ;  /* 0x0000a10000077ab9 */ /* 0x000fc40000000800 */
[C---:B------:R-:W-:Y:S01]  /*3360*/  ISETP.GE.OR P0, PT, R16.reuse, UR7, P0 ;  /* 0x0000000710007c0c */ /* 0x040fe20008706670 */
[----:B------:R-:W-:Y:S01]  /*3370*/  IMAD R66, R9, -0x2, R66 ;  /* 0xfffffffe09427824 */ /* 0x000fe200078e0242 */
[----:B------:R-:W-:Y:S01]  /*3380*/  @UP1 ULOP3.LUT UR4, UR4, 0x1, UR6, 0x78, !UPT ;  /* 0x0000000104041892 */ /* 0x000fe2000f8e7806 */
[----:B------:R-:W-:Y:S01]  /*3390*/  IADD3 R67, -R16, UR7, R67 ;  /* 0x0000000710437c10 */ /* 0x000fe2000fffe143 */
[----:B------:R-:W-:Y:S01]  /*33a0*/  IMAD.IADD R11, R11, 0x1, R23 ;  /* 0x000000010b0b7824 */ /* 0x000fe200078e0217 */
[----:B------:R-:W-:Y:S01]  /*33b0*/  LOP3.LUT R17, R14, R17, R13, 0xfe, !PT ;  /* 0x000000110e117212 */ /* 0x000fe200078efe0d */
[----:B------:R-:W-:Y:S02]  /*33c0*/  IMAD.IADD R66, R66, 0x1, -R21 ;  /* 0x0000000142427824 */ /* 0x000fe400078e0a15 */
[----:B------:R-:W-:-:S05]  /*33d0*/  IMAD.MOV.U32 R64, RZ, RZ, -0x1 ;  /* 0xffffffffff407424 */ /* 0x000fca00078e00ff */
[----:B------:R-:W-:Y:S05]  /*33e0*/  @P0 BRA `(.L_x_38) ;  /* 0x0000006800d80947 */ /* 0x000fea0003800000 */
[----:B------:R-:W0:Y:S01]  /*33f0*/  LDC.64 R8, c[0x0][0x5c8] ;  /* 0x00017200ff087b82 */ /* 0x000e220000000a00 */
[----:B---3-5:R-:W-:Y:S01]  /*3400*/  FSETP.NEU.AND P0, PT, R89, RZ, PT ;  /* 0x000000ff5900720b */ /* 0x028fe20003f0d000 */
[----:B------:R-:W-:Y:S01]  /*3410*/  BSSY B0, `(.L_x_38) ;  /* 0x00006b3000007945 */ /* 0x000fe20003800000 */
[-C--:B0-----:R-:W-:Y:S02]  /*3420*/  IMAD R16, R15, R8.reuse, RZ ;  /* 0x000000080f107224 */ /* 0x081fe400078e02ff */
[----:B------:R-:W-:-:S04]  /*3430*/  IMAD.WIDE.U32 R10, R17, R8, R10 ;  /* 0x00000008110a7225 */ /* 0x000fc800078e000a */
[----:B------:R-:W-:-:S04]  /*3440*/  IMAD R65, R17, R9, R16 ;  /* 0x0000000911417224 */ /* 0x000fc800078e0210 */
[----:B------:R-:W-:Y:S01]  /*3450*/  IMAD.IADD R65, R11, 0x1, R65 ;  /* 0x000000010b417824 */ /* 0x000fe200078e0241 */
[----:B------:R-:W-:Y:S06]  /*3460*/  @!P0 BRA `(.L_x_39) ;  /* 0x0000003c00c88947 */ /* 0x000fec0003800000 */
[----:B------:R-:W-:Y:S01]  /*3470*/  ULDC.64 UR6, c[0x0][0x5b8] ;  /* 0x00016e0000067ab9 */ /* 0x000fe20000000a00 */
[----:B------:R-:W-:Y:S01]  /*3480*/  ISETP.GE.AND P1, PT, R67, 0x1, PT ;  /* 0x000000014300780c */ /* 0x000fe20003f26270 */
[----:B------:R-:W-:Y:S01]  /*3490*/  IMAD R13, R20, UR6, RZ ;  /* 0x00000006140d7c24 */ /* 0x000fe2000f8e02ff */
[----:B------:R-:W-:Y:S01]  /*34a0*/  ULDC.64 UR10, c[0x0][0x5a8] ;  /* 0x00016a00000a7ab9 */ /* 0x000fe20000000a00 */
[----:B------:R-:W-:Y:S01]  /*34b0*/  IMAD.WIDE.U32 R18, R12, UR6, R18 ;  /* 0x000000060c127c25 */ /* 0x000fe2000f8e0012 */
[----:B------:R-:W-:-:S03]  /*34c0*/  ISETP.LT.OR P3, PT, R66, 0x1, !P1 ;  /* 0x000000014200780c */ /* 0x000fc60004f61670 */
[----:B------:R-:W-:Y:S01]  /*34d0*/  IMAD R13, R12, UR7, R13 ;  /* 0x000000070c0d7c24 */ /* 0x000fe2000f8e020d */
[----:B------:R-:W-:Y:S01]  /*34e0*/  ULDC.64 UR6, c[0x0][0x5b0] ;  /* 0x00016c0000067ab9 */ /* 0x000fe20000000a00 */
[----:B------:R-:W-:Y:S02]  /*34f0*/  IMAD.MOV.U32 R12, RZ, RZ, R18 ;  /* 0x000000ffff0c7224 */ /* 0x000fe400078e0012 */
[----:B------:R-:W-:Y:S02]  /*3500*/  IMAD.IADD R13, R19, 0x1, R13 ;  /* 0x00000001130d7824 */ /* 0x000fe400078e020d */
[----:B------:R-:W-:Y:S02]  /*3510*/  IMAD R14, R15, UR6, RZ ;  /* 0x000000060f0e7c24 */ /* 0x000fe4000f8e02ff */
[----:B------:R-:W-:-:S04]  /*3520*/  IMAD.WIDE.U32 R18, R17, UR6, R12 ;  /* 0x0000000611127c25 */ /* 0x000fc8000f8e000c */
[--C-:B------:R-:W-:Y:S01]  /*3530*/  IMAD R21, R17, UR7, R14.reuse ;  /* 0x0000000711157c24 */ /* 0x100fe2000f8e020e */
[----:B------:R-:W-:Y:S02]  /*3540*/  IADD3 R18, P0, R18, UR10, RZ ;  /* 0x0000000a12127c10 */ /* 0x000fe4000ff1e0ff */
[----:B------:R-:W-:Y:S02]  /*3550*/  PRMT R14, RZ, 0x7610, R14 ;  /* 0x00007610ff0e7816 */ /* 0x000fe4000000000e */
[----:B------:R-:W-:Y:S02]  /*3560*/  IADD3.X R19, R19, UR11, R21, P0, !PT ;  /* 0x0000000b13137c10 */ /* 0x000fe400087fe415 */
[----:B------:R-:W0:Y:S03]  /*3570*/  @!P3 LDC.64 R20, c[0x0][0x5c0] ;  /* 0x00017000ff14bb82 */ /* 0x000e260000000a00 */
[----:B------:R-:W3:Y:S01]  /*3580*/  @!P3 LDG.E.U8 R14, desc[UR16][R18.64] ;  /* 0x00000010120eb981 */ /* 0x000ee2000c1e1100 */
[----:B------:R-:W-:-:S13]  /*3590*/  ISETP.LT.OR P2, PT, R66, 0x2, !P1 ;  /* 0x000000024200780c */ /* 0x000fda0004f41670 */
[----:B------:R-:W1:Y:S01]  /*35a0*/  @!P2 LDC.64 R28, c[0x0][0x5c0] ;  /* 0x00017000ff1cab82 */ /* 0x000e620000000a00 */
[----:B0-----:R-:W-:-:S05]  /*35b0*/  @!P3 IADD3 R20, P0, R10, R20, RZ ;  /* 0x000000140a14b210 */ /* 0x001fca0007f1e0ff */
[----:B------:R-:W-:Y:S01]  /*35c0*/  @!P3 IMAD.X R21, R65, 0x1, R21, P0 ;  /* 0x000000014115b824 */ /* 0x000fe200000e0615 */
[----:B---3--:R-:W-:-:S04]  /*35d0*/  LOP3.LUT R14, R14, 0xff, RZ, 0xc0, !PT ;  /* 0x000000ff0e0e7812 */ /* 0x008fc800078ec0ff */
[----:B------:R-:W-:-:S05]  /*35e0*/  F2FP.F16.E4M3.UNPACK_B R14, R14 ;  /* 0x0000000eff0e723e */ /* 0x000fca00020006ff */
[----:B------:R-:W-:-:S05]  /*35f0*/  HADD2.F32 R14, -RZ, R14.H0_H0 ;  /* 0x2000000eff0e7230 */ /* 0x000fca0000004100 */
[----:B------:R-:W-:-:S04]  /*3600*/  FMUL R14, R14, R89 ;  /* 0x000000590e0e7220 */ /* 0x000fc80000400000 */
[----:B--2---:R-:W-:-:S05]  /*3610*/  FFMA R14, R161, R88, R14 ;  /* 0x00000058a10e7223 */ /* 0x004fca000000000e */
[----:B------:R-:W-:Y:S02]  /*3620*/  F2FP.SATFINITE.E4M3.F32.PACK_AB_MERGE_C R27, RZ, R14, RZ ;  /* 0x0000000eff1b723e */ /* 0x000fe400048070ff */
[----:B------:R-:W-:-:S03]  /*3630*/  PRMT R14, RZ, 0x7610, R14 ;  /* 0x00007610ff0e7816 */ /* 0x000fc6000000000e */
[----:B------:R0:W-:Y:S04]  /*3640*/  @!P3 STG.E.U8 desc[UR16][R20.64], R27 ;  /* 0x0000001b1400b986 */ /* 0x0001e8000c101110 */
[----:B------:R-:W2:Y:S01]  /*3650*/  @!P2 LDG.E.U8 R14, desc[UR16][R18.64+0x1] ;  /* 0x00000110120ea981 */ /* 0x000ea2000c1e1100 */
[----:B------:R-:W-:Y:S02]  /*3660*/  IADD3 R25, P0, R17, 0x8, RZ ;  /* 0x0000000811197810 */ /* 0x000fe40007f1e0ff */
[----:B-1----:R-:W-:-:S03]  /*3670*/  @!P2 IADD3 R24, P5, R10, R28, RZ ;  /* 0x0000001c0a18a210 */ /* 0x002fc60007fbe0ff */
[----:B------:R-:W-:Y:S01]  /*3680*/  IMAD.X R16, RZ, RZ, R15, P0 ;  /* 0x000000ffff107224 */ /* 0x000fe200000e060f */
[----:B------:R-:W-:Y:S01]  /*3690*/  ISETP.GE.AND P0, PT, R67, 0x9, PT ;  /* 0x000000094300780c */ /* 0x000fe20003f06270 */
[----:B0-----:R-:W-:-:S03]  /*36a0*/  IMAD.WIDE.U32 R20, R25, UR6, R12 ;  /* 0x0000000619147c25 */ /* 0x001fc6000f8e000c */
[----:B------:R-:W-:Y:S01]  /*36b0*/  ISETP.LT.OR P3, PT, R66, 0x1, !P0 ;  /* 0x000000014200780c */ /* 0x000fe20004761670 */
[----:B------:R-:W-:Y:S01]  /*36c0*/  IMAD R16, R16, UR6, RZ ;  /* 0x0000000610107c24 */ /* 0x000fe2000f8e02ff */
[----:B------:R-:W-:-:S03]  /*36d0*/  IADD3 R20, P4, R20, UR10, RZ ;  /* 0x0000000a14147c10 */ /* 0x000fc6000ff9e0ff */
[----:B------:R-:W-:Y:S02]  /*36e0*/  IMAD R27, R25, UR7, R16 ;  /* 0x00000007191b7c24 */ /* 0x000fe4000f8e0210 */
[----:B------:R-:W-:-:S03]  /*36f0*/  @!P2 IMAD.X R25, R65, 0x1, R29, P5 ;  /* 0x000000014119a824 */ /* 0x000fc600028e061d */
[----:B------:R-:W-:Y:S02]  /*3700*/  IADD3.X R21, R21, UR11, R27, P4, !PT ;  /* 0x0000000b15157c10 */ /* 0x000fe4000a7fe41b */
[----:B--2---:R-:W-:-:S04]  /*3710*/  LOP3.LUT R14, R14, 0xff, RZ, 0xc0, !PT ;  /* 0x000000ff0e0e7812 */ /* 0x004fc800078ec0ff */
[----:B------:R-:W-:-:S05]  /*3720*/  F2FP.F16.E4M3.UNPACK_B R14, R14 ;  /* 0x0000000eff0e723e */ /* 0x000fca00020006ff */
[----:B------:R-:W-:-:S05]  /*3730*/  HADD2.F32 R14, -RZ, R14.H0_H0 ;  /* 0x2000000eff0e7230 */ /* 0x000fca0000004100 */
[----:B------:R-:W-:Y:S01]  /*3740*/  FMUL R23, R14, R89 ;  /* 0x000000590e177220 */ /* 0x000fe20000400000 */
[----:B------:R-:W-:-:S03]  /*3750*/  PRMT R14, RZ, 0x7610, R14 ;  /* 0x00007610ff0e7816 */ /* 0x000fc6000000000e */
[----:B------:R-:W-:-:S05]  /*3760*/  FFMA R23, R156, R88, R23 ;  /* 0x000000589c177223 */ /* 0x000fca0000000017 */
[----:B------:R-:W-:Y:S02]  /*3770*/  F2FP.SATFINITE.E4M3.F32.PACK_AB_MERGE_C R29, RZ, R23, RZ ;  /* 0x00000017ff1d723e */ /* 0x000fe400048070ff */
[----:B------:R-:W0:Y:S03]  /*3780*/  @!P3 LDC.64 R22, c[0x0][0x5c0] ;  /* 0x00017000ff16bb82 */ /* 0x000e260000000a00 */
[----:B------:R1:W-:Y:S04]  /*3790*/  @!P2 STG.E.U8 desc[UR16][R24.64+0x1], R29 ;  /* 0x0000011d1800a986 */ /* 0x0003e8000c101110 */
[----:B------:R-:W2:Y:S01]  /*37a0*/  @!P3 LDG.E.U8 R14, desc[UR16][R20.64] ;  /* 0x00000010140eb981 */ /* 0x000ea2000c1e1100 */
[----:B------:R-:W-:-:S13]  /*37b0*/  ISETP.LT.OR P2, PT, R66, 0x2, !P0 ;  /* 0x000000024200780c */ /* 0x000fda0004741670 */
[----:B-1----:R-:W1:Y:S01]  /*37c0*/  @!P2 LDC.64 R28, c[0x0][0x5c0] ;  /* 0x00017000ff1cab82 */ /* 0x002e620000000a00 */
[----:B0-----:R-:W-:-:S04]  /*37d0*/  @!P3 IADD3 R22, P4, P5, R10, R22, R95 ;  /* 0x000000160a16b210 */ /* 0x001fc80007d9e05f */
[----:B------:R-:W-:Y:S02]  /*37e0*/  @!P3 IADD3.X R23, R65, R23, R92, P4, P5 ;  /* 0x000000174117b210 */ /* 0x000fe400027ea45c */
[----:B--2---:R-:W-:-:S04]  /*37f0*/  LOP3.LUT R14, R14, 0xff, RZ, 0xc0, !PT ;  /* 0x000000ff0e0e7812 */ /* 0x004fc800078ec0ff */
[----:B------:R-:W-:-:S05]  /*3800*/  F2FP.F16.E4M3.UNPACK_B R14, R14 ;  /* 0x0000000eff0e723e */ /* 0x000fca00020006ff */
[----:B------:R-:W-:-:S05]  /*3810*/  HADD2.F32 R14, -RZ, R14.H0_H0 ;  /* 0x2000000eff0e7230 */ /* 0x000fca0000004100 */
[----:B------:R-:W-:-:S04]  /*3820*/  FMUL R14, R14, R89 ;  /* 0x000000590e0e7220 */ /* 0x000fc80000400000 */
[----:B------:R-:W-:-:S05]  /*3830*/  FFMA R14, R159, R88, R14 ;  /* 0x000000589f0e7223 */ /* 0x000fca000000000e */
[----:B------:R-:W-:Y:S02]  /*3840*/  F2FP.SATFINITE.E4M3.F32.PACK_AB_MERGE_C R27, RZ, R14, RZ ;  /* 0x0000000eff1b723e */ /* 0x000fe400048070ff */
[----:B------:R-:W-:-:S03]  /*3850*/  PRMT R14, RZ, 0x7610, R14 ;  /* 0x00007610ff0e7816 */ /* 0x000fc6000000000e */
[----:B------:R0:W-:Y:S04]  /*3860*/  @!P3 STG.E.U8 desc[UR16][R22.64], R27 ;  /* 0x0000001b1600b986 */ /* 0x0001e8000c101110 */
[----:B------:R-:W2:Y:S01]  /*3870*/  @!P2 LDG.E.U8 R14, desc[UR16][R20.64+0x1] ;  /* 0x00000110140ea981 */ /* 0x000ea2000c1e1100 */
[----:B------:R-:W-:Y:S02]  /*3880*/  ISETP.LT.OR P3, PT, R66, 0x9, !P1 ;  /* 0x000000094200780c */ /* 0x000fe40004f61670 */
[----:B-1----:R-:W-:-:S11]  /*3890*/  @!P2 IADD3 R24, P4, P5, R10, R28, R95 ;  /* 0x0000001c0a18a210 */ /* 0x002fd60007d9e05f */
[----:B0-----:R-:W0:Y:S01]  /*38a0*/  @!P3 LDC.64 R22, c[0x0][0x5c0] ;  /* 0x00017000ff16bb82 */ /* 0x001e220000000a00 */
[----:B--2---:R-:W-:-:S04]  /*38b0*/  LOP3.LUT R14, R14, 0xff, RZ, 0xc0, !PT ;  /* 0x000000ff0e0e7812 */ /* 0x004fc800078ec0ff */
[----:B------:R-:W-:-:S05]  /*38c0*/  F2FP.F16.E4M3.UNPACK_B R14, R14 ;  /* 0x0000000eff0e723e */ /* 0x000fca00020006ff */
[----:B------:R-:W-:-:S05]  /*38d0*/  HADD2.F32 R14, -RZ, R14.H0_H0 ;  /* 0x2000000eff0e7230 */ /* 0x000fca0000004100 */
[----:B------:R-:W-:Y:S01]  /*38e0*/  FMUL R25, R14, R89 ;  /* 0x000000590e197220 */ /* 0x000fe20000400000 */
[----:B------:R-:W-:-:S03]  /*38f0*/  PRMT R14, RZ, 0x7610, R14 ;  /* 0x00007610ff0e7816 */ /* 0x000fc6000000000e */
[----:B------:R-:W-:Y:S01]  /*3900*/  FFMA R158, R158, R88, R25 ;  /* 0x000000589e9e7223 */ /* 0x000fe20000000019 */
[----:B------:R-:W-:-:S04]  /*3910*/  @!P2 IADD3.X R25, R65, R29, R92, P4, P5 ;  /* 0x0000001d4119a210 */ /* 0x000fc800027ea45c */
[----:B------:R-:W-:-:S05]  /*3920*/  F2FP.SATFINITE.E4M3.F32.PACK_AB_MERGE_C R27, RZ, R158, RZ ;  /* 0x0000009eff1b723e */ /* 0x000fca00048070ff */
[----:B------:R1:W-:Y:S04]  /*3930*/  @!P2 STG.E.U8 desc[UR16][R24.64+0x1], R27 ;  /* 0x0000011b1800a986 */ /* 0x0003e8000c101110 */
[----:B------:R-:W2:Y:S01]  /*3940*/  @!P3 LDG.E.U8 R14, desc[UR16][R18.64+0x8] ;  /* 0x00000810120eb981 */ /* 0x000ea2000c1e1100 */
[----:B------:R-:W-:Y:S02]  /*3950*/  ISETP.LT.OR P2, PT, R66, 0xa, !P1 ;  /* 0x0000000a4200780c */ /* 0x000fe40004f41670 */
[----:B0-----:R-:W-:-:S05]  /*3960*/  @!P3 IADD3 R22, P4, R10, R22, RZ ;  /* 0x000000160a16b210 */ /* 0x001fca0007f9e0ff */
[----:B------:R-:W-:-:S06]  /*3970*/  @!P3 IMAD.X R23, R65, 0x1, R23, P4 ;  /* 0x000000014117b824 */ /* 0x000fcc00020e0617 */
[----:B------:R-:W0:Y:S01]  /*3980*/  @!P2 LDC.64 R28, c[0x0][0x5c0] ;  /* 0x00017000ff1cab82 */ /* 0x000e220000000a00 */
[----:B--2---:R-:W-:-:S04]  /*3990*/  LOP3.LUT R14, R14, 0xff, RZ, 0xc0, !PT ;  /* 0x000000ff0e0e7812 */ /* 0x004fc800078ec0ff */
[----:B------:R-:W-:-:S05]  /*39a0*/  F2FP.F16.E4M3.UNPACK_B R14, R14 ;  /* 0x0000000eff0e723e */ /* 0x000fca00020006ff */
[----:B------:R-:W-:-:S05]  /*39b0*/  HADD2.F32 R14, -RZ, R14.H0_H0 ;  /* 0x2000000eff0e7230 */ /* 0x000fca0000004100 */
[----:B------:R-:W-:-:S04]  /*39c0*/  FMUL R14, R14, R89 ;  /* 0x000000590e0e7220 */ /* 0x000fc80000400000 */
[----:B------:R-:W-:-:S05]  /*39d0*/  FFMA R14, R157, R88, R14 ;  /* 0x000000589d0e7223 */ /* 0x000fca000000000e */
[----:B-1----:R-:W-:Y:S02]  /*39e0*/  F2FP.SATFINITE.E4M3.F32.PACK_AB_MERGE_C R27, RZ, R14, RZ ;  /* 0x0000000eff1b723e */ /* 0x002fe400048070ff */
[----:B------:R-:W-:-:S03]  /*39f0*/  PRMT R14, RZ, 0x7610, R14 ;  /* 0x00007610ff0e7816 */ /* 0x000fc6000000000e */
[----:B------:R1:W-:Y:S04]  /*3a00*/  @!P3 STG.E.U8 desc[UR16][R22.64+0x8], R27 ;  /* 0x0000081b1600b986 */ /* 0x0003e8000c101110 */
[----:B------:R-:W2:Y:S01]  /*3a10*/  @!P2 LDG.E.U8 R14, desc[UR16][R18.64+0x9] ;  /* 0x00000910120ea981 */ /* 0x000ea2000c1e1100 */
[----:B------:R-:W-:Y:S02]  /*3a20*/  ISETP.LT.OR P3, PT, R66, 0x9, !P0 ;  /* 0x000000094200780c */ /* 0x000fe40004761670 */
[----:B0-----:R-:W-:-:S11]  /*3a30*/  @!P2 IADD3 R24, P4, R10, R28, RZ ;  /* 0x0000001c0a18a210 */ /* 0x001fd60007f9e0ff */
[----:B-1----:R-:W0:Y:S01]  /*3a40*/  @!P3 LDC.64 R22, c[0x0][0x5c0] ;  /* 0x00017000ff16bb82 */ /* 0x002e220000000a00 */
[----:B--2---:R-:W-:-:S04]  /*3a50*/  LOP3.LUT R14, R14, 0xff, RZ, 0xc0, !PT ;  /* 0x000000ff0e0e7812 */ /* 0x004fc800078ec0ff */
[----:B------:R-:W-:-:S05]  /*3a60*/  F2FP.F16.E4M3.UNPACK_B R14, R14 ;  /* 0x0000000eff0e723e */ /* 0x000fca00020006ff */
[----:B------:R-:W-:-:S05]  /*3a70*/  HADD2.F32 R14, -RZ, R14.H0_H0 ;  /* 0x2000000eff0e7230 */ /* 0x000fca0000004100 */
[----:B------:R-:W-:Y:S01]  /*3a80*/  FMUL R25, R14, R89 ;  /* 0x000000590e197220 */ /* 0x000fe20000400000 */
[----:B------:R-:W-:-:S03]  /*3a90*/  PRMT R14, RZ, 0x7610, R14 ;  /* 0x00007610ff0e7816 */ /* 0x000fc6000000000e */
[----:B------:R-:W-:Y:S01]  /*3aa0*/  FFMA R152, R152, R88, R25 ;  /* 0x0000005898987223 */ /* 0x000fe20000000019 */
[----:B------:R-:W-:-:S04]  /*3ab0*/  @!P2 IMAD.X R25, R65, 0x1, R29, P4 ;  /* 0x000000014119a824 */ /* 0x000fc800020e061d */
[----:B------:R-:W-:-:S05]  /*3ac0*/  F2FP.SATFINITE.E4M3.F32.PACK_AB_MERGE_C R27, RZ, R152, RZ ;  /* 0x00000098ff1b723e */ /* 0x000fca00048070ff */
[----:B------:R1:W-:Y:S04]  /*3ad0*/  @!P2 STG.E.U8 desc[UR16][R24.64+0x9], R27 ;  /* 0x0000091b1800a986 */ /* 0x0003e8000c101110 */
[----:B------:R-:W2:Y:S01]  /*3ae0*/  @!P3 LDG.E.U8 R14, desc[UR16][R20.64+0x8] ;  /* 0x00000810140eb981 */ /* 0x000ea2000c1e1100 */
[----:B------:R-:W-:Y:S02]  /*3af0*/  ISETP.LT.OR P2, PT, R66, 0xa, !P0 ;  /* 0x0000000a4200780c */ /* 0x000fe40004741670 */
[----:B0-----:R-:W-:-:S04]  /*3b00*/  @!P3 IADD3 R22, P4, P5, R10, R22, R95 ;  /* 0x000000160a16b210 */ /* 0x001fc80007d9e05f */
[----:B------:R-:W-:-:S07]  /*3b10*/  @!P3 IADD3.X R23, R65, R23, R92, P4, P5 ;  /* 0x000000174117b210 */ /* 0x000fce00027ea45c */
        /* <DEDUP_REMOVED lines=11> */
[----:B0-----:R-:W-:-:S11]  /*3bd0*/  @!P2 IADD3 R24, P4, P5, R10, R28, R95 ;  /* 0x0000001c0a18a210 */ /* 0x001fd60007d9e05f */
[----:B-1----:R-:W0:Y:S01]  /*3be0*/  @!P3 LDC.64 R22, c[0x0][0x5c0] ;  /* 0x00017000ff16bb82 */ /* 0x002e220000000a00 */
        /* <DEDUP_REMOVED lines=74> */
[----:B------:R2:W3:Y:S01]  /*4090*/  @!P1 LDG.E.U8 R14, desc[UR16][R18.64+0x19] ;  /* 0x00001910120e9981 */ /* 0x0004e2000c1e1100 */
[----:B------:R-:W-:Y:S02]  /*40a0*/  ISETP.LT.OR P2, PT, R66, 0x19, !P0 ;  /* 0x000000194200780c */ /* 0x000fe40004741670 */
[----:B0-----:R-:W-:-:S11]  /*40b0*/  @!P1 IADD3 R24, P3, R10, R28, RZ ;  /* 0x0000001c0a189210 */ /* 0x001fd60007f7e0ff */
[----:B--2---:R-:W0:Y:S01]  /*40c0*/  @!P2 LDC.64 R18, c[0x0][0x5c0] ;  /* 0x00017000ff12ab82 */ /* 0x004e220000000a00 */
[----:B---3--:R-:W-:-:S04]  /*40d0*/  LOP3.LUT R14, R14, 0xff, RZ, 0xc0, !PT ;  /* 0x000000ff0e0e7812 */ /* 0x008fc800078ec0ff */
[----:B------:R-:W-:-:S05]  /*40e0*/  F2FP.F16.E4M3.UNPACK_B R14, R14 ;  /* 0x0000000eff0e723e */ /* 0x000fca00020006ff */
[----:B------:R-:W-:-:S05]  /*40f0*/  HADD2.F32 R14, -RZ, R14.H0_H0 ;  /* 0x2000000eff0e7230 */ /* 0x000fca0000004100 */
[----:B------:R-:W-:Y:S01]  /*4100*/  FMUL R25, R14, R89 ;  /* 0x000000590e197220 */ /* 0x000fe20000400000 */
[----:B------:R-:W-:-:S03]  /*4110*/  PRMT R14, RZ, 0x7610, R14 ;  /* 0x00007610ff0e7816 */ /* 0x000fc6000000000e */
[----:B------:R-:W-:Y:S01]  /*4120*/  FFMA R142, R142, R88, R25 ;  /* 0x000000588e8e7223 */ /* 0x000fe20000000019 */
[----:B------:R-:W-:-:S04]  /*4130*/  @!P1 IMAD.X R25, R65, 0x1, R29, P3 ;  /* 0x0000000141199824 */ /* 0x000fc800018e061d */
[----:B-1----:R-:W-:-:S05]  /*4140*/  F2FP.SATFINITE.E4M3.F32.PACK_AB_MERGE_C R23, RZ, R142, RZ ;  /* 0x0000008eff17723e */ /* 0x002fca00048070ff */
        /* <DEDUP_REMOVED lines=14> */
[----:B------:R3:W4:Y:S01]  /*4230*/  @!P1 LDG.E.U8 R14, desc[UR16][R20.64+0x19] ;  /* 0x00001910140e9981 */ /* 0x000722000c1e1100 */
[----:B-1----:R-:W-:Y:S02]  /*4240*/  IADD3 R25, P0, R17, 0x80, RZ ;  /* 0x0000008011197810 */ /* 0x002fe40007f1e0ff */
[----:B0-----:R-:W-:-:S03]  /*4250*/  @!P1 IADD3 R22, P4, P5, R10, R28, R95 ;  /* 0x0000001c0a169210 */ /* 0x001fc60007d9e05f */
[----:B------:R-:W-:Y:S01]  /*4260*/  IMAD.X R16, RZ, RZ, R15, P0 ;  /* 0x000000ffff107224 */ /* 0x000fe200000e060f */
[----:B------:R-:W-:Y:S01]  /*4270*/  ISETP.GE.AND P0, PT, R67, 0x81, PT ;  /* 0x000000814300780c */ /* 0x000fe20003f06270 */
[----:B--2---:R-:W-:-:S03]  /*4280*/  IMAD.WIDE.U32 R18, R25, UR6, R12 ;  /* 0x0000000619127c25 */ /* 0x004fc6000f8e000c */
[----:B------:R-:W-:Y:S01]  /*4290*/  ISETP.LT.OR P3, PT, R66, 0x1, !P0 ;  /* 0x000000014200780c */ /* 0x000fe20004761670 */
[----:B------:R-:W-:Y:S01]  /*42a0*/  IMAD R16, R16, UR6, RZ ;  /* 0x0000000610107c24 */ /* 0x000fe2000f8e02ff */
[----:B------:R-:W-:-:S03]  /*42b0*/  IADD3 R18, P2, R18, UR10, RZ ;  /* 0x0000000a12127c10 */ /* 0x000fc6000ff5e0ff */
[----:B------:R-:W-:-:S05]  /*42c0*/  IMAD R25, R25, UR7, R16 ;  /* 0x0000000719197c24 */ /* 0x000fca000f8e0210 */
[----:B------:R-:W-:-:S03]  /*42d0*/  IADD3.X R19, R19, UR11, R25, P2, !PT ;  /* 0x0000000b13137c10 */ /* 0x000fc600097fe419 */
[----:B---3--:R-:W0:Y:S01]  /*42e0*/  @!P3 LDC.64 R20, c[0x0][0x5c0] ;  /* 0x00017000ff14bb82 */ /* 0x008e220000000a00 */
[----:B----4-:R-:W-:-:S04]  /*42f0*/  LOP3.LUT R14, R14, 0xff, RZ, 0xc0, !PT ;  /* 0x000000ff0e0e7812 */ /* 0x010fc800078ec0ff */
        /* <DEDUP_REMOVED lines=22> */
[----:B------:R-:W-:Y:S02]  /*4460*/  IADD3 R25, P1, R17, 0x88, RZ ;  /* 0x0000008811197810 */ /* 0x000fe40007f3e0ff */
[----:B0-----:R-:W-:-:S03]  /*4470*/  @!P2 IADD3 R24, P4, P5, R10, R28, R93 ;  /* 0x0000001c0a18a210 */ /* 0x001fc60007d9e05d */
[----:B------:R-:W-:Y:S01]  /*4480*/  IMAD.X R16, RZ, RZ, R15, P1 ;  /* 0x000000ffff107224 */ /* 0x000fe200008e060f */
[----:B------:R-:W-:Y:S01]  /*4490*/  ISETP.GE.AND P1, PT, R67, 0x89, PT ;  /* 0x000000894300780c */ /* 0x000fe20003f26270 */
[----:B-1----:R-:W-:-:S03]  /*44a0*/  IMAD.WIDE.U32 R20, R25, UR6, R12 ;  /* 0x0000000619147c25 */ /* 0x002fc6000f8e000c */
[----:B------:R-:W-:Y:S01]  /*44b0*/  ISETP.LT.OR P3, PT, R66, 0x1, !P1 ;  /* 0x000000014200780c */ /* 0x000fe20004f61670 */
[----:B------:R-:W-:-:S04]  /*44c0*/  IMAD R16, R16, UR6, RZ ;  /* 0x0000000610107c24 */ /* 0x000fc8000f8e02ff */
[----:B------:R-:W-:Y:S01]  /*44d0*/  IMAD R27, R25, UR7, R16 ;  /* 0x00000007191b7c24 */ /* 0x000fe2000f8e0210 */
[----:B------:R-:W-:Y:S02]  /*44e0*/  @!P2 IADD3.X R25, R65, R29, R90, P4, P5 ;  /* 0x0000001d4119a210 */ /* 0x000fe400027ea45a */
[----:B------:R-:W-:-:S04]  /*44f0*/  IADD3 R20, P4, R20, UR10, RZ ;  /* 0x0000000a14147c10 */ /* 0x000fc8000ff9e0ff */
[----:B------:R-:W-:Y:S02]  /*4500*/  IADD3.X R21, R21, UR11, R27, P4, !PT ;  /* 0x0000000b15157c10 */ /* 0x000fe4000a7fe41b */
[----:B------:R-:W0:Y:S01]  /*4510*/  @!P3 LDC.64 R26, c[0x0][0x5c0] ;  /* 0x00017000ff1abb82 */ /* 0x000e220000000a00 */
[----:B--2---:R-:W-:-:S04]  /*4520*/  LOP3.LUT R14, R14, 0xff, RZ, 0xc0, !PT ;  /* 0x000000ff0e0e7812 */ /* 0x004fc800078ec0ff */
[----:B------:R-:W-:-:S05]  /*4530*/  F2FP.F16.E4M3.UNPACK_B R14, R14 ;  /* 0x0000000eff0e723e */ /* 0x000fca00020006ff */
[----:B------:R-:W-:-:S05]  /*4540*/  HADD2.F32 R14, -RZ, R14.H0_H0 ;  /* 0x2000000eff0e7230 */ /* 0x000fca0000004100 */
[----:B------:R-:W-:Y:S01]  /*4550*/  FMUL R23, R14, R89 ;  /* 0x000000590e177220 */ /* 0x000fe20000400000 */
[----:B------:R-:W-:-:S03]  /*4560*/  PRMT R14, RZ, 0x7610, R14 ;  /* 0x00007610ff0e7816 */ /* 0x000fc6000000000e */
[----:B------:R-:W-:-:S05]  /*4570*/  FFMA R23, R146, R88, R23 ;  /* 0x0000005892177223 */ /* 0x000fca0000000017 */
[----:B------:R-:W-:-:S05]  /*4580*/  F2FP.SATFINITE.E4M3.F32.PACK_AB_MERGE_C R29, RZ, R23, RZ ;  /* 0x00000017ff1d723e */ /* 0x000fca00048070ff */
[----:B------:R1:W-:Y:S04]  /*4590*/  @!P2 STG.E.U8 desc[UR16][R24.64+0x1], R29 ;  /* 0x0000011d1800a986 */ /* 0x0003e8000c101110 */
[----:B------:R-:W2:Y:S01]  /*45a0*/  @!P3 LDG.E.U8 R14, desc[UR16][R20.64] ;  /* 0x00000010140eb981 */ /* 0x000ea2000c1e1100 */
[----:B------:R-:W-:Y:S02]  /*45b0*/  @!P3 IADD3 R23, P4, P5, R95, R10, R93 ;  /* 0x0000000a5f17b210 */ /* 0x000fe40007d9e05d */
[----:B------:R-:W-:Y:S02]  /*45c0*/  ISETP.LT.OR P2, PT, R66, 0x2, !P1 ;  /* 0x000000024200780c */ /* 0x000fe40004f41670 */
[----:B------:R-:W-:Y:S02]  /*45d0*/  @!P3 IADD3.X R16, R92, R65, R90, P4, P5 ;  /* 0x000000415c10b210 */ /* 0x000fe400027ea45a */
[----:B0-----:R-:W-:-:S05]  /*45e0*/  @!P3 IADD3 R22, P4, R23, R26, RZ ;  /* 0x0000001a1716b210 */ /* 0x001fca0007f9e0ff */
[----:B------:R-:W-:-:S04]  /*45f0*/  @!P3 IMAD.X R23, R16, 0x1, R27, P4 ;  /* 0x000000011017b824 */ /* 0x000fc800020e061b */
        /* <DEDUP_REMOVED lines=9> */
[----:B------:R-:W3:Y:S01]  /*4690*/  @!P2 LDG.E.U8 R14, desc[UR16][R20.64+0x1] ;  /* 0x00000110140ea981 */ /* 0x000ee2000c1e1100 */
[----:B-1----:R-:W-:Y:S02]  /*46a0*/  @!P2 IADD3 R29, P4, P5, R95, R10, R93 ;  /* 0x0000000a5f1da210 */ /* 0x002fe40007d9e05d */
[----:B------:R-:W-:-:S13]  /*46b0*/  ISETP.LT.OR P3, PT, R66, 0x9, !P0 ;  /* 0x000000094200780c */ /* 0x000fda0004761670 */
[----:B--2---:R-:W1:Y:S01]  /*46c0*/  @!P3 LDC.64 R22, c[0x0][0x5c0] ;  /* 0x00017000ff16bb82 */ /* 0x004e620000000a00 */
[----:B---3--:R-:W-:-:S04]  /*46d0*/  LOP3.LUT R14, R14, 0xff, RZ, 0xc0, !PT ;  /* 0x000000ff0e0e7812 */ /* 0x008fc800078ec0ff */
[----:B------:R-:W-:-:S05]  /*46e0*/  F2FP.F16.E4M3.UNPACK_B R14, R14 ;  /* 0x0000000eff0e723e */ /* 0x000fca00020006ff */
[----:B------:R-:W-:-:S05]  /*46f0*/  HADD2.F32 R14, -RZ, R14.H0_H0 ;  /* 0x2000000eff0e7230 */ /* 0x000fca0000004100 */
[----:B------:R-:W-:Y:S01]  /*4700*/  FMUL R25, R14, R89 ;  /* 0x000000590e197220 */ /* 0x000fe20000400000 */
[----:B------:R-:W-:Y:S02]  /*4710*/  @!P2 IADD3.X R14, R92, R65, R90, P4, P5 ;  /* 0x000000415c0ea210 */ /* 0x000fe400027ea45a */
[----:B0-----:R-:W-:Y:S01]  /*4720*/  @!P2 IADD3 R24, P4, R29, R30, RZ ;  /* 0x0000001e1d18a210 */ /* 0x001fe20007f9e0ff */
[----:B------:R-:W-:-:S04]  /*4730*/  FFMA R140, R140, R88, R25 ;  /* 0x000000588c8c7223 */ /* 0x000fc80000000019 */
[----:B------:R-:W-:Y:S01]  /*4740*/  @!P2 IMAD.X R25, R14, 0x1, R31, P4 ;  /* 0x000000010e19a824 */ /* 0x000fe200020e061f */
[----:B------:R-:W-:Y:S02]  /*4750*/  F2FP.SATFINITE.E4M3.F32.PACK_AB_MERGE_C R27, RZ, R140, RZ ;  /* 0x0000008cff1b723e */ /* 0x000fe400048070ff */
[----:B------:R-:W-:-:S03]  /*4760*/  PRMT R14, RZ, 0x7610, R14 ;  /* 0x00007610ff0e7816 */ /* 0x000fc6000000000e */
[----:B------:R0:W-:Y:S04]  /*4770*/  @!P2 STG.E.U8 desc[UR16][R24.64+0x1], R27 ;  /* 0x0000011b1800a986 */ /* 0x0001e8000c101110 */
[----:B------:R-:W2:Y:S01]  /*4780*/  @!P3 LDG.E.U8 R14, desc[UR16][R18.64+0x8] ;  /* 0x00000810120eb981 */ /* 0x000ea2000c1e1100 */
[----:B------:R-:W-:Y:S02]  /*4790*/  ISETP.LT.OR P2, PT, R66, 0xa, !P0 ;  /* 0x0000000a4200780c */ /* 0x000fe40004741670 */
[----:B-1----:R-:W-:-:S04]  /*47a0*/  @!P3 IADD3 R22, P4, P5, R10, R22, R93 ;  /* 0x000000160a16b210 */ /* 0x002fc80007d9e05d */
[----:B------:R-:W-:-:S07]  /*47b0*/  @!P3 IADD3.X R23, R65, R23, R90, P4, P5 ;  /* 0x000000174117b210 */ /* 0x000fce00027ea45a */
[----:B------:R-:W1:Y:S01]  /*47c0*/  @!P2 LDC.64 R28, c[0x0][0x5c0] ;  /* 0x00017000ff1cab82 */ /* 0x000e620000000a00 */
[----:B--2---:R-:W-:-:S04]  /*47d0*/  LOP3.LUT R14, R14, 0xff, RZ, 0xc0, !PT ;  /* 0x000000ff0e0e7812 */ /* 0x004fc800078ec0ff */
[----:B------:R-:W-:-:S05]  /*47e0*/  F2FP.F16.E4M3.UNPACK_B R14, R14 ;  /* 0x0000000eff0e723e */ /* 0x000fca00020006ff */
[----:B------:R-:W-:-:S05]  /*47f0*/  HADD2.F32 R14, -RZ, R14.H0_H0 ;  /* 0x2000000eff0e7230 */ /* 0x000fca0000004100 */
[----:B------:R-:W-:-:S04]  /*4800*/  FMUL R14, R14, R89 ;  /* 0x000000590e0e7220 */ /* 0x000fc80000400000 */
[----:B------:R-:W-:-:S05]  /*4810*/  FFMA R14, R141, R88, R14 ;  /* 0x000000588d0e7223 */ /* 0x000fca000000000e */
[----:B0-----:R-:W-:Y:S02]  /*4820*/  F2FP.SATFINITE.E4M3.F32.PACK_AB_MERGE_C R27, RZ, R14, RZ ;  /* 0x0000000eff1b723e */ /* 0x001fe400048070ff */
[----:B------:R-:W-:-:S03]  /*4830*/  PRMT R14, RZ, 0x7610, R14 ;  /* 0x00007610ff0e7816 */ /* 0x000fc6000000000e */
[----:B------:R0:W-:Y:S04]  /*4840*/  @!P3 STG.E.U8 desc[UR16][R22.64+0x8], R27 ;  /* 0x0000081b1600b986 */ /* 0x0001e8000c101110 */
[----:B------:R-:W2:Y:S01]  /*4850*/  @!P2 LDG.E.U8 R14, desc[UR16][R18.64+0x9] ;  /* 0x00000910120ea981 */ /* 0x000ea2000c1e1100 */
[----:B------:R-:W-:Y:S02]  /*4860*/  ISETP.LT.OR P3, PT, R66, 0x9, !P1 ;  /* 0x000000094200780c */ /* 0x000fe40004f61670 */
[----:B-1----:R-:W-:Y:S02]  /*4870*/  @!P2 IADD3 R24, P4, P5, R10, R28, R93 ;  /* 0x0000001c0a18a210 */ /* 0x002fe40007d9e05d */
[----:B--2---:R-:W-:-:S04]  /*4880*/  LOP3.LUT R14, R14, 0xff, RZ, 0xc0, !PT ;  /* 0x000000ff0e0e7812 */ /* 0x004fc800078ec0ff */
[----:B------:R-:W-:-:S05]  /*4890*/  F2FP.F16.E4M3.UNPACK_B R14, R14 ;  /* 0x0000000eff0e723e */ /* 0x000fca00020006ff */
[----:B------:R-:W-:-:S05]  /*48a0*/  HADD2.F32 R14, -RZ, R14.H0_H0 ;  /* 0x2000000eff0e7230 */ /* 0x000fca0000004100 */
[----:B------:R-:W-:Y:S01]  /*48b0*/  FMUL R25, R14, R89 ;  /* 0x000000590e197220 */ /* 0x000fe20000400000 */
[----:B------:R-:W-:-:S03]  /*48c0*/  PRMT R14, RZ, 0x7610, R14 ;  /* 0x00007610ff0e7816 */ /* 0x000fc6000000000e */
[----:B------:R-:W-:Y:S01]  /*48d0*/  FFMA R138, R138, R88, R25 ;  /* 0x000000588a8a7223 */ /* 0x000fe20000000019 */
[----:B------:R-:W-:Y:S02]  /*48e0*/  @!P2 IADD3.X R25, R65, R29, R90, P4, P5 ;  /* 0x0000001d4119a210 */ /* 0x000fe400027ea45a */
[----:B------:R-:W1:Y:S02]  /*48f0*/  @!P3 LDC.64 R28, c[0x0][0x5c0] ;  /* 0x00017000ff1cbb82 */ /* 0x000e640000000a00 */
[----:B0-----:R-:W-:-:S05]  /*4900*/  F2FP.SATFINITE.E4M3.F32.PACK_AB_MERGE_C R27, RZ, R138, RZ ;  /* 0x0000008aff1b723e */ /* 0x001fca00048070ff */
[----:B------:R0:W-:Y:S04]  /*4910*/  @!P2 STG.E.U8 desc[UR16][R24.64+0x9], R27 ;  /* 0x0000091b1800a986 */ /* 0x0001e8000c101110 */
[----:B------:R-:W2:Y:S01]  /*4920*/  @!P3 LDG.E.U8 R14, desc[UR16][R20.64+0x8] ;  /* 0x00000810140eb981 */ /* 0x000ea2000c1e1100 */
[----:B------:R-:W-:Y:S02]  /*4930*/  @!P3 IADD3 R23, P4, P5, R95, R10, R93 ;  /* 0x0000000a5f17b210 */ /* 0x000fe40007d9e05d */
[----:B------:R-:W-:Y:S02]  /*4940*/  ISETP.LT.OR P2, PT, R66, 0xa, !P1 ;  /* 0x0000000a4200780c */ /* 0x000fe40004f41670 */
[----:B------:R-:W-:Y:S02]  /*4950*/  @!P3 IADD3.X R16, R92, R65, R90, P4, P5 ;  /* 0x000000415c10b210 */ /* 0x000fe400027ea45a */
[----:B-1----:R-:W-:-:S09]  /*4960*/  @!P3 IADD3 R22, P4, R23, R28, RZ ;  /* 0x0000001c1716b210 */ /* 0x002fd20007f9e0ff */
[----:B------:R-:W1:Y:S01]  /*4970*/  @!P2 LDC.64 R30, c[0x0][0x5c0] ;  /* 0x00017000ff1eab82 */ /* 0x000e620000000a00 */
[----:B------:R-:W-:Y:S01]  /*4980*/  @!P3 IMAD.X R23, R16, 0x1, R29, P4 ;  /* 0x000000011017b824 */ /* 0x000fe200020e061d */
        /* <DEDUP_REMOVED lines=9> */
[----:B------:R-:W-:Y:S02]  /*4a20*/  @!P2 IADD3 R29, P4, P5, R95, R10, R93 ;  /* 0x0000000a5f1da210 */ /* 0x000fe40007d9e05d */
[----:B------:R-:W-:-:S13]  /*4a30*/  ISETP.LT.OR P3, PT, R66, 0x11, !P0 ;  /* 0x000000114200780c */ /* 0x000fda0004761670 */
[----:B0-----:R-:W0:Y:S01]  /*4a40*/  @!P3 LDC.64 R22, c[0x0][0x5c0] ;  /* 0x00017000ff16bb82 */ /* 0x001e220000000a00 */
[----:B--2---:R-:W-:-:S04]  /*4a50*/  LOP3.LUT R14, R14, 0xff, RZ, 0xc0, !PT ;  /* 0x000000ff0e0e7812 */ /* 0x004fc800078ec0ff */
[----:B------:R-:W-:-:S05]  /*4a60*/  F2FP.F16.E4M3.UNPACK_B R14, R14 ;  /* 0x0000000eff0e723e */ /* 0x000fca00020006ff */
[----:B------:R-:W-:-:S05]  /*4a70*/  HADD2.F32 R14, -RZ, R14.H0_H0 ;  /* 0x2000000eff0e7230 */ /* 0x000fca0000004100 */
[----:B------:R-:W-:Y:S01]  /*4a80*/  FMUL R25, R14, R89 ;  /* 0x000000590e197220 */ /* 0x000fe20000400000 */
[----:B------:R-:W-:Y:S02]  /*4a90*/  @!P2 IADD3.X R14, R92, R65, R90, P4, P5 ;  /* 0x000000415c0ea210 */ /* 0x000fe400027ea45a */
[----:B-1----:R-:W-:Y:S01]  /*4aa0*/  @!P2 IADD3 R24, P4, R29, R30, RZ ;  /* 0x0000001e1d18a210 */ /* 0x002fe20007f9e0ff */
[----:B------:R-:W-:-:S04]  /*4ab0*/  FFMA R136, R136, R88, R25 ;  /* 0x0000005888887223 */ /* 0x000fc80000000019 */
[----:B------:R-:W-:Y:S01]  /*4ac0*/  @!P2 IMAD.X R25, R14, 0x1, R31, P4 ;  /* 0x000000010e19a824 */ /* 0x000fe200020e061f */
[----:B------:R-:W-:Y:S02]  /*4ad0*/  F2FP.SATFINITE.E4M3.F32.PACK_AB_MERGE_C R27, RZ, R136, RZ ;  /* 0x00000088ff1b723e */ /* 0x000fe400048070ff */
[----:B------:R-:W-:-:S03]  /*4ae0*/  PRMT R14, RZ, 0x7610, R14 ;  /* 0x00007610ff0e7816 */ /* 0x000fc6000000000e */
        /* <DEDUP_REMOVED lines=16> */
[----:B0-----:R-:W-:Y:S02]  /*4bf0*/  @!P2 IADD3 R24, P4, P5, R10, R28, R93 ;  /* 0x0000001c0a18a210 */ /* 0x001fe40007d9e05d */
[----:B--2---:R-:W-:-:S04]  /*4c00*/  LOP3.LUT R14, R14, 0xff, RZ, 0xc0, !PT ;  /* 0x000000ff0e0e7812 */ /* 0x004fc800078ec0ff */
[----:B------:R-:W-:-:S05]  /*4c10*/  F2FP.F16.E4M3.UNPACK_B R14, R14 ;  /* 0x0000000eff0e723e */ /* 0x000fca00020006ff */
[----:B------:R-:W-:-:S05]  /*4c20*/  HADD2.F32 R14, -RZ, R14.H0_H0 ;  /* 0x2000000eff0e7230 */ /* 0x000fca0000004100 */
[----:B------:R-:W-:Y:S01]  /*4c30*/  FMUL R25, R14, R89 ;  /* 0x000000590e197220 */ /* 0x000fe20000400000 */
[----:B------:R-:W-:-:S03]  /*4c40*/  PRMT R14, RZ, 0x7610, R14 ;  /* 0x00007610ff0e7816 */ /* 0x000fc6000000000e */
[----:B------:R-:W-:Y:S01]  /*4c50*/  FFMA R134, R134, R88, R25 ;  /* 0x0000005886867223 */ /* 0x000fe20000000019 */
[----:B------:R-:W-:Y:S02]  /*4c60*/  @!P2 IADD3.X R25, R65, R29, R90, P4, P5 ;  /* 0x0000001d4119a210 */ /* 0x000fe400027ea45a */
[----:B------:R-:W0:Y:S02]  /*4c70*/  @!P3 LDC.64 R28, c[0x0][0x5c0] ;  /* 0x00017000ff1cbb82 */ /* 0x000e240000000a00 */
[----:B-1----:R-:W-:-:S05]  /*4c80*/  F2FP.SATFINITE.E4M3.F32.PACK_AB_MERGE_C R27, RZ, R134, RZ ;  /* 0x00000086ff1b723e */ /* 0x002fca00048070ff */
[----:B------:R1:W-:Y:S04]  /*4c90*/  @!P2 STG.E.U8 desc[UR16][R24.64+0x11], R27 ;  /* 0x0000111b1800a986 */ /* 0x0003e8000c101110 */
[----:B------:R-:W2:Y:S01]  /*4ca0*/  @!P3 LDG.E.U8 R14, desc[UR16][R20.64+0x10] ;  /* 0x00001010140eb981 */ /* 0x000ea2000c1e1100 */
[----:B------:R-:W-:Y:S02]  /*4cb0*/  @!P3 IADD3 R23, P4, P5, R95, R10, R93 ;  /* 0x0000000a5f17b210 */ /* 0x000fe40007d9e05d */
[----:B------:R-:W-:Y:S02]  /*4cc0*/  ISETP.LT.OR P2, PT, R66, 0x12, !P1 ;  /* 0x000000124200780c */ /* 0x000fe40004f41670 */
[----:B------:R-:W-:Y:S02]  /*4cd0*/  @!P3 IADD3.X R16, R92, R65, R90, P4, P5 ;  /* 0x000000415c10b210 */ /* 0x000fe400027ea45a */
[----:B0-----:R-:W-:-:S09]  /*4ce0*/  @!P3 IADD3 R22, P4, R23, R28, RZ ;  /* 0x0000001c1716b210 */ /* 0x001fd20007f9e0ff */
[----:B------:R-:W0:Y:S01]  /*4cf0*/  @!P2 LDC.64 R30, c[0x0][0x5c0] ;  /* 0x00017000ff1eab82 */ /* 0x000e220000000a00 */
[----:B------:R-:W-:Y:S01]  /*4d00*/  @!P3 IMAD.X R23, R16, 0x1, R29, P4 ;  /* 0x000000011017b824 */ /* 0x000fe200020e061d */
        /* <DEDUP_REMOVED lines=9> */
[----:B------:R-:W-:Y:S02]  /*4da0*/  @!P2 IADD3 R29, P4, P5, R95, R10, R93 ;  /* 0x0000000a5f1da210 */ /* 0x000fe40007d9e05d */
[----:B------:R-:W-:-:S13]  /*4db0*/  ISETP.LT.OR P3, PT, R66, 0x19, !P0 ;  /* 0x000000194200780c */ /* 0x000fda0004761670 */
[----:B-1----:R-:W1:Y:S01]  /*4dc0*/  @!P3 LDC.64 R22, c[0x0][0x5c0] ;  /* 0x00017000ff16bb82 */ /* 0x002e620000000a00 */
[----:B--2---:R-:W-:-:S04]  /*4dd0*/  LOP3.LUT R14, R14, 0xff, RZ, 0xc0, !PT ;  /* 0x000000ff0e0e7812 */ /* 0x004fc800078ec0ff */
        /* <DEDUP_REMOVED lines=37> */
[----:B------:R-:W-:Y:S02]  /*5030*/  @!P2 IADD3 R19, P0, P3, R95, R10, R93 ;  /* 0x0000000a5f13a210 */ /* 0x000fe40007b1e05d */
[----:B------:R-:W-:Y:S02]  /*5040*/  ISETP.LT.OR P1, PT, R66, 0x1a, !P1 ;  /* 0x0000001a4200780c */ /* 0x000fe40004f21670 */
[----:B0-----:R-:W-:Y:S02]  /*5050*/  @!P2 IADD3 R18, P4, R19, R26, RZ ;  /* 0x0000001a1312a210 */ /* 0x001fe40007f9e0ff */
[----:B------:R-:W-:-:S05]  /*5060*/  @!P2 IADD3.X R16, R92, R65, R90, P0, P3 ;  /* 0x000000415c10a210 */ /* 0x000fca00007e645a */
        /* <DEDUP_REMOVED lines=11> */
[----:B-1----:R-:W-:-:S05]  /*5120*/  IADD3 R25, P0, R17, 0x100, RZ ;  /* 0x0000010011197810 */ /* 0x002fca0007f1e0ff */
[----:B--2---:R-:W-:Y:S01]  /*5130*/  IMAD.WIDE.U32 R18, R25, UR6, R12 ;  /* 0x0000000619127c25 */ /* 0x004fe2000f8e000c */
[----:B---3--:R-:W-:-:S04]  /*5140*/  LOP3.LUT R14, R14, 0xff, RZ, 0xc0, !PT ;  /* 0x000000ff0e0e7812 */ /* 0x008fc800078ec0ff */
[----:B------:R-:W-:-:S05]  /*5150*/  F2FP.F16.E4M3.UNPACK_B R14, R14 ;  /* 0x0000000eff0e723e */ /* 0x000fca00020006ff */
[----:B------:R-:W-:-:S05]  /*5160*/  HADD2.F32 R14, -RZ, R14.H0_H0 ;  /* 0x2000000eff0e7230 */ /* 0x000fca0000004100 */
[----:B------:R-:W-:Y:S01]  /*5170*/  FMUL R23, R14, R89 ;  /* 0x000000590e177220 */ /* 0x000fe20000400000 */
[----:B------:R-:W-:Y:S01]  /*5180*/  IMAD.X R14, RZ, RZ, R15, P0 ;  /* 0x000000ffff0e7224 */ /* 0x000fe200000e060f */
[----:B------:R-:W-:Y:S02]  /*5190*/  ISETP.GE.AND P0, PT, R67, 0x101, PT ;  /* 0x000001014300780c */ /* 0x000fe40003f06270 */
[----:B------:R-:W-:Y:S01]  /*51a0*/  FFMA R126, R126, R88, R23 ;  /* 0x000000587e7e7223 */ /* 0x000fe20000000017 */
[----:B------:R-:W-:Y:S01]  /*51b0*/  @!P1 IADD3 R23, P4, P5, R95, R10, R93 ;  /* 0x0000000a5f179210 */ /* 0x000fe20007d9e05d */
[----:B------:R-:W-:Y:S01]  /*51c0*/  IMAD R14, R14, UR6, RZ ;  /* 0x000000060e0e7c24 */ /* 0x000fe2000f8e02ff */
[----:B------:R-:W-:Y:S02]  /*51d0*/  ISETP.LT.OR P2, PT, R66, 0x1, !P0 ;  /* 0x000000014200780c */ /* 0x000fe40004741670 */
[----:B0-----:R-:W-:Y:S01]  /*51e0*/  @!P1 IADD3 R22, P3, R23, R28, RZ ;  /* 0x0000001c17169210 */ /* 0x001fe20007f7e0ff */
[----:B------:R-:W-:Y:S01]  /*51f0*/  IMAD R25, R25, UR7, R14 ;  /* 0x0000000719197c24 */ /* 0x000fe2000f8e020e */
[----:B------:R-:W-:-:S02]  /*5200*/  @!P1 IADD3.X R16, R92, R65, R90, P4, P5 ;  /* 0x000000415c109210 */ /* 0x000fc400027ea45a */
[----:B------:R-:W-:Y:S02]  /*5210*/  IADD3 R18, P4, R18, UR10, RZ ;  /* 0x0000000a12127c10 */ /* 0x000fe4000ff9e0ff */
[----:B------:R-:W-:Y:S01]  /*5220*/  F2FP.SATFINITE.E4M3.F32.PACK_AB_MERGE_C R27, RZ, R126, RZ ;  /* 0x0000007eff1b723e */ /* 0x000fe200048070ff */
[----:B------:R-:W-:Y:S01]  /*5230*/  @!P1 IMAD.X R23, R16, 0x1, R29, P3 ;  /* 0x0000000110179824 */ /* 0x000fe200018e061d */
[----:B------:R-:W-:Y:S02]  /*5240*/  PRMT R14, RZ, 0x7610, R14 ;  /* 0x00007610ff0e7816 */ /* 0x000fe4000000000e */
[----:B------:R-:W-:Y:S01]  /*5250*/  IADD3.X R19, R19, UR11, R25, P4, !PT ;  /* 0x0000000b13137c10 */ /* 0x000fe2000a7fe419 */
[----:B------:R-:W0:Y:S01]  /*5260*/  @!P2 LDC.64 R20, c[0x0][0x5c0] ;  /* 0x00017000ff14ab82 */ /* 0x000e220000000a00 */
[----:B------:R1:W-:Y:S04]  /*5270*/  @!P1 STG.E.U8 desc[UR16][R22.64+0x19], R27 ;  /* 0x0000191b16009986 */ /* 0x0003e8000c101110 */
[----:B------:R-:W2:Y:S01]  /*5280*/  @!P2 LDG.E.U8 R14, desc[UR16][R18.64] ;  /* 0x00000010120ea981 */ /* 0x000ea2000c1e1100 */
[----:B------:R-:W-:-:S13]  /*5290*/  ISETP.LT.OR P3, PT, R66, 0x2, !P0 ;  /* 0x000000024200780c */ /* 0x000fda0004761670 */
[----:B------:R-:W3:Y:S01]  /*52a0*/  @!P3 LDC.64 R28, c[0x0][0x5c0] ;  /* 0x00017000ff1cbb82 */ /* 0x000ee20000000a00 */
[----:B0-----:R-:W-:-:S04]  /*52b0*/  @!P2 IADD3 R20, P1, P4, R10, R20, R97 ;  /* 0x000000140a14a210 */ /* 0x001fc80007c3e061 */
[----:B------:R-:W-:Y:S02]  /*52c0*/  @!P2 IADD3.X R21, R65, R21, R91, P1, P4 ;  /* 0x000000154115a210 */ /* 0x000fe40000fe845b */
        /* <DEDUP_REMOVED lines=10> */
[----:B---3--:R-:W-:-:S03]  /*5370*/  @!P3 IADD3 R24, P4, P5, R10, R28, R97 ;  /* 0x0000001c0a18b210 */ /* 0x008fc60007d9e061 */
[----:B------:R-:W-:Y:S01]  /*5380*/  IMAD.X R16, RZ, RZ, R15, P1 ;  /* 0x000000ffff107224 */ /* 0x000fe200008e060f */
[----:B------:R-:W-:Y:S01]  /*5390*/  ISETP.GE.AND P1, PT, R67, 0x109, PT ;  /* 0x000001094300780c */ /* 0x000fe20003f26270 */
[----:B0-----:R-:W-:-:S03]  /*53a0*/  IMAD.WIDE.U32 R20, R25, UR6, R12 ;  /* 0x0000000619147c25 */ /* 0x001fc6000f8e000c */
        /* <DEDUP_REMOVED lines=218> */
[----:B------:R-:W-:Y:S02]  /*6150*/  IADD3.X R19, R19, UR11, R25, P4, !PT ;  /* 0x0000000b13137c10 */ /* 0x000fe4000a7fe419 */
[----:B------:R0:W-:Y:S01]  /*6160*/  @!P1 STG.E.U8 desc[UR16][R22.64+0x19], R27 ;  /* 0x0000191b16009986 */ /* 0x0001e2000c101110 */
[----:B------:R-:W1:Y:S03]  /*6170*/  @!P2 LDC.64 R24, c[0x0][0x5c0] ;  /* 0x00017000ff18ab82 */ /* 0x000e660000000a00 */
[----:B------:R-:W2:Y:S01]  /*6180*/  @!P2 LDG.E.U8 R14, desc[UR16][R18.64] ;  /* 0x00000010120ea981 */ /* 0x000ea2000c1e1100 */
[----:B------:R-:W-:Y:S01]  /*6190*/  @!P2 IMAD.MOV.U32 R20, RZ, RZ, R10 ;  /* 0x000000ffff14a224 */ /* 0x000fe200078e000a */
[----:B------:R-:W-:Y:S01]  /*61a0*/  ISETP.LT.OR P3, PT, R66, 0x2, !P0 ;  /* 0x000000024200780c */ /* 0x000fe20004761670 */
[----:B------:R-:W-:-:S02]  /*61b0*/  @!P2 IMAD.MOV.U32 R21, RZ, RZ, R65 ;  /* 0x000000ffff15a224 */ /* 0x000fc400078e0041 */
[----:B------:R-:W-:Y:S02]  /*61c0*/  @!P2 IMAD R16, R9, 0x180, RZ ;  /* 0x000001800910a824 */ /* 0x000fe400078e02ff */
[----:B------:R-:W-:-:S08]  /*61d0*/  @!P2 IMAD.WIDE.U32 R20, R8, 0x180, R20 ;  /* 0x000001800814a825 */ /* 0x000fd000078e0014 */
[----:B0-----:R-:W0:Y:S01]  /*61e0*/  @!P3 LDC.64 R26, c[0x0][0x5c0] ;  /* 0x00017000ff1abb82 */ /* 0x001e220000000a00 */
[----:B-1----:R-:W-:-:S04]  /*61f0*/  @!P2 IADD3 R20, P1, R20, R24, RZ ;  /* 0x000000181414a210 */ /* 0x002fc80007f3e0ff */
[----:B------:R-:W-:Y:S02]  /*6200*/  @!P2 IADD3.X R21, R25, R21, R16, P1, !PT ;  /* 0x000000151915a210 */ /* 0x000fe40000ffe410 */
        /* <DEDUP_REMOVED lines=9> */
[----:B------:R-:W-:-:S05]  /*62a0*/  IADD3 R23, P1, R17, 0x188, RZ ;  /* 0x0000018811177810 */ /* 0x000fca0007f3e0ff */
[----:B------:R-:W-:Y:S01]  /*62b0*/  IMAD.X R16, RZ, RZ, R15, P1 ;  /* 0x000000ffff107224 */ /* 0x000fe200008e060f */
[----:B------:R-:W-:Y:S01]  /*62c0*/  ISETP.GE.AND P1, PT, R67, 0x189, PT ;  /* 0x000001894300780c */ /* 0x000fe20003f26270 */
[----:B------:R-:W-:Y:S02]  /*62d0*/  @!P3 IMAD.MOV.U32 R15, RZ, RZ, R65 ;  /* 0x000000ffff0fb224 */ /* 0x000fe400078e0041 */
[----:B------:R-:W-:Y:S01]  /*62e0*/  IMAD R16, R16, UR6, RZ ;  /* 0x0000000610107c24 */ /* 0x000fe2000f8e02ff */
[----:B------:R-:W-:Y:S01]  /*62f0*/  ISETP.LT.OR P2, PT, R66, 0x1, !P1 ;  /* 0x000000014200780c */ /* 0x000fe20004f41670 */
[----:B------:R-:W-:-:S04]  /*6300*/  IMAD.WIDE.U32 R12, R23, UR6, R12 ;  /* 0x00000006170c7c25 */ /* 0x000fc8000f8e000c */
[----:B-1----:R-:W-:Y:S01]  /*6310*/  @!P3 IMAD R20, R9, 0x180, RZ ;  /* 0x000001800914b824 */ /* 0x002fe200078e02ff */
[----:B------:R-:W-:Y:S01]  /*6320*/  IADD3 R12, P4, R12, UR10, RZ ;  /* 0x0000000a0c0c7c10 */ /* 0x000fe2000ff9e0ff */
[--C-:B------:R-:W-:Y:S01]  /*6330*/  IMAD R23, R23, UR7, R16.reuse ;  /* 0x0000000717177c24 */ /* 0x100fe2000f8e0210 */
[----:B------:R-:W-:-:S04]  /*6340*/  PRMT R16, RZ, 0x7610, R16 ;  /* 0x00007610ff107816 */ /* 0x000fc80000000010 */
[----:B------:R-:W-:Y:S01]  /*6350*/  IADD3.X R13, R13, UR11, R23, P4, !PT ;  /* 0x0000000b0d0d7c10 */ /* 0x000fe2000a7fe417 */
[----:B------:R-:W1:Y:S01]  /*6360*/  @!P2 LDC.64 R24, c[0x0][0x5c0] ;  /* 0x00017000ff18ab82 */ /* 0x000e620000000a00 */
[----:B--2---:R-:W-:-:S04]  /*6370*/  LOP3.LUT R14, R14, 0xff, RZ, 0xc0, !PT ;  /* 0x000000ff0e0e7812 */ /* 0x004fc800078ec0ff */
[----:B------:R-:W-:-:S05]  /*6380*/  F2FP.F16.E4M3.UNPACK_B R14, R14 ;  /* 0x0000000eff0e723e */ /* 0x000fca00020006ff */
[----:B------:R-:W-:-:S05]  /*6390*/  HADD2.F32 R14, -RZ, R14.H0_H0 ;  /* 0x2000000eff0e7230 */ /* 0x000fca0000004100 */
[----:B------:R-:W-:Y:S01]  /*63a0*/  FMUL R17, R14, R89 ;  /* 0x000000590e117220 */ /* 0x000fe20000400000 */
[----:B------:R-:W-:-:S03]  /*63b0*/  @!P3 IMAD.MOV.U32 R14, RZ, RZ, R10 ;  /* 0x000000ffff0eb224 */ /* 0x000fc600078e000a */
[----:B------:R-:W-:Y:S01]  /*63c0*/  FFMA R17, R110, R88, R17 ;  /* 0x000000586e117223 */ /* 0x000fe20000000011 */
[----:B------:R-:W-:-:S04]  /*63d0*/  @!P3 IMAD.WIDE.U32 R14, R8, 0x180, R14 ;  /* 0x00000180080eb825 */ /* 0x000fc800078e000e */
[----:B------:R-:W-:Y:S02]  /*63e0*/  F2FP.SATFINITE.E4M3.F32.PACK_AB_MERGE_C R21, RZ, R17, RZ ;  /* 0x00000011ff15723e */ /* 0x000fe400048070ff */
[----:B0-----:R-:W-:-:S04]  /*63f0*/  @!P3 IADD3 R14, P5, R14, R26, RZ ;  /* 0x0000001a0e0eb210 */ /* 0x001fc80007fbe0ff */
[----:B------:R-:W-:-:S05]  /*6400*/  @!P3 IADD3.X R15, R27, R15, R20, P5, !PT ;  /* 0x0000000f1b0fb210 */ /* 0x000fca0002ffe414 */
[----:B------:R0:W-:Y:S04]  /*6410*/  @!P3 STG.E.U8 desc[UR16][R14.64+0x1], R21 ;  /* 0x000001150e00b986 */ /* 0x0001e8000c101110 */
[----:B------:R-:W2:Y:S01]  /*6420*/  @!P2 LDG.E.U8 R16, desc[UR16][R12.64] ;  /* 0x000000100c10a981 */ /* 0x000ea2000c1e1100 */
[----:B------:R-:W-:Y:S01]  /*6430*/  @!P2 IMAD R23, R9, 0x180, RZ ;  /* 0x000001800917a824 */ /* 0x000fe200078e02ff */
[----:B------:R-:W-:Y:S01]  /*6440*/  ISETP.LT.OR P3, PT, R66, 0x2, !P1 ;  /* 0x000000024200780c */ /* 0x000fe20004f61670 */
[----:B0-----:R-:W-:Y:S02]  /*6450*/  @!P2 IMAD.MOV.U32 R14, RZ, RZ, R10 ;  /* 0x000000ffff0ea224 */ /* 0x001fe400078e000a */
[----:B------:R-:W-:-:S10]  /*6460*/  @!P2 IMAD.MOV.U32 R15, RZ, RZ, R65 ;  /* 0x000000ffff0fa224 */ /* 0x000fd400078e0041 */
[----:B------:R-:W0:Y:S01]  /*6470*/  @!P3 LDC.64 R26, c[0x0][0x5c0] ;  /* 0x00017000ff1abb82 */ /* 0x000e220000000a00 */
[----:B--2---:R-:W-:-:S04]  /*6480*/  LOP3.LUT R16, R16, 0xff, RZ, 0xc0, !PT ;  /* 0x000000ff10107812 */ /* 0x004fc800078ec0ff */
[----:B------:R-:W-:-:S05]  /*6490*/  F2FP.F16.E4M3.UNPACK_B R16, R16 ;  /* 0x00000010ff10723e */ /* 0x000fca00020006ff */
[----:B------:R-:W-:Y:S02]  /*64a0*/  HADD2.F32 R20, -RZ, R16.H0_H0 ;  /* 0x20000010ff147230 */ /* 0x000fe40000004100 */
[----:B------:R-:W-:-:S04]  /*64b0*/  @!P2 IMAD.WIDE.U32 R16, R8, 0x180, R14 ;  /* 0x000001800810a825 */ /* 0x000fc800078e000e */
[----:B------:R-:W-:Y:S01]  /*64c0*/  FMUL R20, R20, R89 ;  /* 0x0000005914147220 */ /* 0x000fe20000400000 */
[----:B------:R-:W-:Y:S01]  /*64d0*/  @!P2 IMAD.IADD R23, R17, 0x1, R23 ;  /* 0x000000011117a824 */ /* 0x000fe200078e0217 */
[----:B-1----:R-:W-:Y:S02]  /*64e0*/  @!P2 IADD3 R14, P4, P5, R16, R24, R95 ;  /* 0x00000018100ea210 */ /* 0x002fe40007d9e05f */
[----:B------:R-:W-:Y:S01]  /*64f0*/  FFMA R20, R113, R88, R20 ;  /* 0x0000005871147223 */ /* 0x000fe20000000014 */
[----:B------:R-:W-:Y:S02]  /*6500*/  PRMT R16, RZ, 0x7610, R16 ;  /* 0x00007610ff107816 */ /* 0x000fe40000000010 */
[----:B------:R-:W-:Y:S02]  /*6510*/  @!P2 IADD3.X R15, R23, R25, R92, P4, P5 ;  /* 0x00000019170fa210 */ /* 0x000fe400027ea45c */
[----:B------:R-:W-:-:S05]  /*6520*/  F2FP.SATFINITE.E4M3.F32.PACK_AB_MERGE_C R23, RZ, R20, RZ ;  /* 0x00000014ff17723e */ /* 0x000fca00048070ff */
[----:B------:R1:W-:Y:S04]  /*6530*/  @!P2 STG.E.U8 desc[UR16][R14.64], R23 ;  /* 0x000000170e00a986 */ /* 0x0003e8000c101110 */
[----:B------:R-:W2:Y:S01]  /*6540*/  @!P3 LDG.E.U8 R16, desc[UR16][R12.64+0x1] ;  /* 0x000001100c10b981 */ /* 0x000ea2000c1e1100 */
[----:B------:R-:W-:Y:S01]  /*6550*/  @!P3 IMAD R25, R9, 0x180, RZ ;  /* 0x000001800919b824 */ /* 0x000fe200078e02ff */
[----:B------:R-:W-:Y:S01]  /*6560*/  ISETP.LT.OR P2, PT, R66, 0x9, !P0 ;  /* 0x000000094200780c */ /* 0x000fe20004741670 */
[----:B-1----:R-:W-:Y:S02]  /*6570*/  @!P3 IMAD.MOV.U32 R14, RZ, RZ, R10 ;  /* 0x000000ffff0eb224 */ /* 0x002fe400078e000a */
[----:B------:R-:W-:-:S10]  /*6580*/  @!P3 IMAD.MOV.U32 R15, RZ, RZ, R65 ;  /* 0x000000ffff0fb224 */ /* 0x000fd400078e0041 */
[----:B------:R-:W1:Y:S01]  /*6590*/  @!P2 LDC.64 R22, c[0x0][0x5c0] ;  /* 0x00017000ff16ab82 */ /* 0x000e620000000a00 */
[----:B--2---:R-:W-:-:S04]  /*65a0*/  LOP3.LUT R16, R16, 0xff, RZ, 0xc0, !PT ;  /* 0x000000ff10107812 */ /* 0x004fc800078ec0ff */
[----:B------:R-:W-:-:S05]  /*65b0*/  F2FP.F16.E4M3.UNPACK_B R16, R16 ;  /* 0x00000010ff10723e */ /* 0x000fca00020006ff */
[----:B------:R-:W-:Y:S02]  /*65c0*/  HADD2.F32 R20, -RZ, R16.H0_H0 ;  /* 0x20000010ff147230 */ /* 0x000fe40000004100 */
[----:B------:R-:W-:Y:S01]  /*65d0*/  @!P3 IMAD.WIDE.U32 R16, R8, 0x180, R14 ;  /* 0x000001800810b825 */ /* 0x000fe200078e000e */
[----:B------:R-:W-:-:S03]  /*65e0*/  PRMT R14, RZ, 0x7610, R14 ;  /* 0x00007610ff0e7816 */ /* 0x000fc6000000000e */
[----:B------:R-:W-:Y:S01]  /*65f0*/  FMUL R21, R20, R89 ;  /* 0x0000005914157220 */ /* 0x000fe20000400000 */
[----:B------:R-:W-:Y:S01]  /*6600*/  @!P3 IMAD.IADD R25, R17, 0x1, R25 ;  /* 0x000000011119b824 */ /* 0x000fe200078e0219 */
[----:B0-----:R-:W-:Y:S02]  /*6610*/  @!P3 IADD3 R16, P4, P5, R16, R26, R95 ;  /* 0x0000001a1010b210 */ /* 0x001fe40007d9e05f */
[----:B------:R-:W-:Y:S02]  /*6620*/  FFMA R21, R106, R88, R21 ;  /* 0x000000586a157223 */ /* 0x000fe40000000015 */
[----:B------:R-:W-:-:S03]  /*6630*/  @!P3 IADD3.X R17, R25, R27, R92, P4, P5 ;  /* 0x0000001b1911b210 */ /* 0x000fc600027ea45c */
[----:B------:R-:W-:-:S05]  /*6640*/  F2FP.SATFINITE.E4M3.F32.PACK_AB_MERGE_C R21, RZ, R21, RZ ;  /* 0x00000015ff15723e */ /* 0x000fca00048070ff */
[----:B------:R0:W-:Y:S04]  /*6650*/  @!P3 STG.E.U8 desc[UR16][R16.64+0x1], R21 ;  /* 0x000001151000b986 */ /* 0x0001e8000c101110 */
[----:B------:R-:W2:Y:S01]  /*6660*/  @!P2 LDG.E.U8 R14, desc[UR16][R18.64+0x8] ;  /* 0x00000810120ea981 */ /* 0x000ea2000c1e1100 */
[----:B------:R-:W-:Y:S01]  /*6670*/  @!P2 IMAD.MOV.U32 R15, RZ, RZ, R65 ;  /* 0x000000ffff0fa224 */ /* 0x000fe200078e0041 */
[----:B------:R-:W-:Y:S01]  /*6680*/  ISETP.LT.OR P3, PT, R66, 0xa, !P0 ;  /* 0x0000000a4200780c */ /* 0x000fe20004761670 */
[----:B0-----:R-:W-:-:S12]  /*6690*/  @!P2 IMAD R16, R9, 0x180, RZ ;  /* 0x000001800910a824 */ /* 0x001fd800078e02ff */
[----:B------:R-:W0:Y:S01]  /*66a0*/  @!P3 LDC.64 R24, c[0x0][0x5c0] ;  /* 0x00017000ff18bb82 */ /* 0x000e220000000a00 */
[----:B--2---:R-:W-:-:S04]  /*66b0*/  LOP3.LUT R14, R14, 0xff, RZ, 0xc0, !PT ;  /* 0x000000ff0e0e7812 */ /* 0x004fc800078ec0ff */
[----:B------:R-:W-:-:S05]  /*66c0*/  F2FP.F16.E4M3.UNPACK_B R14, R14 ;  /* 0x0000000eff0e723e */ /* 0x000fca00020006ff */
[----:B------:R-:W-:-:S05]  /*66d0*/  HADD2.F32 R14, -RZ, R14.H0_H0 ;  /* 0x2000000eff0e7230 */ /* 0x000fca0000004100 */
[----:B------:R-:W-:Y:S01]  /*66e0*/  FMUL R20, R14, R89 ;  /* 0x000000590e147220 */ /* 0x000fe20000400000 */
[----:B------:R-:W-:-:S03]  /*66f0*/  @!P2 IMAD.MOV.U32 R14, RZ, RZ, R10 ;  /* 0x000000ffff0ea224 */ /* 0x000fc600078e000a */
[----:B------:R-:W-:Y:S01]  /*6700*/  FFMA R20, R109, R88, R20 ;  /* 0x000000586d147223 */ /* 0x000fe20000000014 */
[----:B------:R-:W-:-:S03]  /*6710*/  @!P2 IMAD.WIDE.U32 R14, R8, 0x180, R14 ;  /* 0x00000180080ea825 */ /* 0x000fc600078e000e */
[----:B-1----:R-:W-:-:S04]  /*6720*/  @!P2 IADD3 R14, P4, R14, R22, RZ ;  /* 0x000000160e0ea210 */ /* 0x002fc80007f9e0ff */
[--C-:B------:R-:W-:Y:S02]  /*6730*/  @!P2 IADD3.X R15, R23, R15, R16.reuse, P4, !PT ;  /* 0x0000000f170fa210 */ /* 0x100fe400027fe410 */
[----:B------:R-:W-:Y:S02]  /*6740*/  F2FP.SATFINITE.E4M3.F32.PACK_AB_MERGE_C R23, RZ, R20, RZ ;  /* 0x00000014ff17723e */ /* 0x000fe400048070ff */
[----:B------:R-:W-:-:S03]  /*6750*/  PRMT R16, RZ, 0x7610, R16 ;  /* 0x00007610ff107816 */ /* 0x000fc60000000010 */
[----:B------:R1:W-:Y:S04]  /*6760*/  @!P2 STG.E.U8 desc[UR16][R14.64+0x8], R23 ;  /* 0x000008170e00a986 */ /* 0x0003e8000c101110 */
[----:B------:R-:W2:Y:S01]  /*6770*/  @!P3 LDG.E.U8 R16, desc[UR16][R18.64+0x9] ;  /* 0x000009101210b981 */ /* 0x000ea2000c1e1100 */
[----:B------:R-:W-:Y:S01]  /*6780*/  ISETP.LT.OR P2, PT, R66, 0x9, !P1 ;  /* 0x000000094200780c */ /* 0x000fe20004f41670 */
[----:B-1----:R-:W-:Y:S02]  /*6790*/  @!P3 IMAD.MOV.U32 R14, RZ, RZ, R10 ;  /* 0x000000ffff0eb224 */ /* 0x002fe400078e000a */
[----:B------:R-:W-:Y:S01]  /*67a0*/  @!P3 IMAD.MOV.U32 R15, RZ, RZ, R65 ;  /* 0x000000ffff0fb224 */ /* 0x000fe200078e0041 */
[----:B--2---:R-:W-:-:S04]  /*67b0*/  LOP3.LUT R16, R16, 0xff, RZ, 0xc0, !PT ;  /* 0x000000ff10107812 */ /* 0x004fc800078ec0ff */
[----:B------:R-:W-:-:S05]  /*67c0*/  F2FP.F16.E4M3.UNPACK_B R16, R16 ;  /* 0x00000010ff10723e */ /* 0x000fca00020006ff */
[----:B------:R-:W-:-:S05]  /*67d0*/  HADD2.F32 R16, -RZ, R16.H0_H0 ;  /* 0x20000010ff107230 */ /* 0x000fca0000004100 */
[----:B------:R-:W-:Y:S01]  /*67e0*/  FMUL R21, R16, R89 ;  /* 0x0000005910157220 */ /* 0x000fe20000400000 */
[----:B------:R-:W-:-:S04]  /*67f0*/  @!P3 IMAD.WIDE.U32 R16, R8, 0x180, R14 ;  /* 0x000001800810b825 */ /* 0x000fc800078e000e */
[----:B------:R-:W-:Y:S01]  /*6800*/  FFMA R21, R104, R88, R21 ;  /* 0x0000005868157223 */ /* 0x000fe20000000015 */
[----:B------:R-:W-:Y:S01]  /*6810*/  @!P3 IMAD R15, R9, 0x180, RZ ;  /* 0x00000180090fb824 */ /* 0x000fe200078e02ff */
[----:B0-----:R-:W-:Y:S02]  /*6820*/  @!P3 IADD3 R14, P4, R16, R24, RZ ;  /* 0x00000018100eb210 */ /* 0x001fe40007f9e0ff */
[----:B------:R-:W-:Y:S02]  /*6830*/  PRMT R16, RZ, 0x7610, R16 ;  /* 0x00007610ff107816 */ /* 0x000fe40000000010 */
[----:B------:R-:W-:Y:S02]  /*6840*/  @!P3 IADD3.X R15, R25, R17, R15, P4, !PT ;  /* 0x00000011190fb210 */ /* 0x000fe400027fe40f */
[----:B------:R-:W-:Y:S01]  /*6850*/  F2FP.SATFINITE.E4M3.F32.PACK_AB_MERGE_C R21, RZ, R21, RZ ;  /* 0x00000015ff15723e */ /* 0x000fe200048070ff */
[----:B------:R-:W0:Y:S04]  /*6860*/  @!P2 LDC.64 R24, c[0x0][0x5c0] ;  /* 0x00017000ff18ab82 */ /* 0x000e280000000a00 */
[----:B------:R1:W-:Y:S04]  /*6870*/  @!P3 STG.E.U8 desc[UR16][R14.64+0x9], R21 ;  /* 0x000009150e00b986 */ /* 0x0003e8000c101110 */
[----:B------:R-:W2:Y:S01]  /*6880*/  @!P2 LDG.E.U8 R16, desc[UR16][R12.64+0x8] ;  /* 0x000008100c10a981 */ /* 0x000ea2000c1e1100 */
[----:B------:R-:W-:Y:S01]  /*6890*/  @!P2 IMAD R23, R9, 0x180, RZ ;  /* 0x000001800917a824 */ /* 0x000fe200078e02ff */
[----:B------:R-:W-:Y:S01]  /*68a0*/  ISETP.LT.OR P3, PT, R66, 0xa, !P1 ;  /* 0x0000000a4200780c */ /* 0x000fe20004f61670 */
[----:B-1----:R-:W-:-:S02]  /*68b0*/  @!P2 IMAD.MOV.U32 R14, RZ, RZ, R10 ;  /* 0x000000ffff0ea224 */ /* 0x002fc400078e000a */
        /* <DEDUP_REMOVED lines=17> */
[----:B------:R-:W-:Y:S01]  /*69d0*/  @!P3 IMAD R25, R9, 0x180, RZ ;  /* 0x000001800919b824 */ /* 0x000fe200078e02ff */
[----:B0-----:R-:W-:-:S11]  /*69e0*/  PRMT R16, RZ, 0x7610, R16 ;  /* 0x00007610ff107816 */ /* 0x001fd60000000010 */
[----:B------:R-:W0:Y:S01]  /*69f0*/  @!P2 LDC.64 R22, c[0x0][0x5c0] ;  /* 0x00017000ff16ab82 */ /* 0x000e220000000a00 */
[----:B--2---:R-:W-:-:S04]  /*6a00*/  LOP3.LUT R14, R14, 0xff, RZ, 0xc0, !PT ;  /* 0x000000ff0e0e7812 */ /* 0x004fc800078ec0ff */
[----:B------:R-:W-:-:S05]  /*6a10*/  F2FP.F16.E4M3.UNPACK_B R14, R14 ;  /* 0x0000000eff0e723e */ /* 0x000fca00020006ff */
[----:B------:R-:W-:Y:S02]  /*6a20*/  HADD2.F32 R20, -RZ, R14.H0_H0 ;  /* 0x2000000eff147230 */ /* 0x000fe40000004100 */
[----:B------:R-:W-:-:S03]  /*6a30*/  @!P3 IMAD.MOV.U32 R14, RZ, RZ, R10 ;  /* 0x000000ffff0eb224 */ /* 0x000fc600078e000a */
[----:B------:R-:W-:Y:S01]  /*6a40*/  FMUL R21, R20, R89 ;  /* 0x0000005914157220 */ /* 0x000fe20000400000 */
[----:B------:R-:W-:-:S04]  /*6a50*/  @!P3 IMAD.WIDE.U32 R14, R8, 0x180, R14 ;  /* 0x00000180080eb825 */ /* 0x000fc800078e000e */
[----:B------:R-:W-:Y:S01]  /*6a60*/  FFMA R21, R102, R88, R21 ;  /* 0x0000005866157223 */ /* 0x000fe20000000015 */
[----:B------:R-:W-:Y:S01]  /*6a70*/  @!P3 IMAD.IADD R25, R15, 0x1, R25 ;  /* 0x000000010f19b824 */ /* 0x000fe200078e0219 */
[----:B-1----:R-:W-:-:S03]  /*6a80*/  @!P3 IADD3 R14, P4, P5, R14, R26, R95 ;  /* 0x0000001a0e0eb210 */ /* 0x002fc60007d9e05f */
[----:B------:R-:W-:Y:S02]  /*6a90*/  F2FP.SATFINITE.E4M3.F32.PACK_AB_MERGE_C R21, RZ, R21, RZ ;  /* 0x00000015ff15723e */ /* 0x000fe400048070ff */
[----:B------:R-:W-:-:S05]  /*6aa0*/  @!P3 IADD3.X R15, R25, R27, R92, P4, P5 ;  /* 0x0000001b190fb210 */ /* 0x000fca00027ea45c */
[----:B------:R1:W-:Y:S04]  /*6ab0*/  @!P3 STG.E.U8 desc[UR16][R14.64+0x9], R21 ;  /* 0x000009150e00b986 */ /* 0x0003e8000c101110 */
[----:B------:R-:W2:Y:S01]  /*6ac0*/  @!P2 LDG.E.U8 R16, desc[UR16][R18.64+0x10] ;  /* 0x000010101210a981 */ /* 0x000ea2000c1e1100 */
[----:B------:R-:W-:Y:S01]  /*6ad0*/  ISETP.LT.OR P3, PT, R66, 0x12, !P0 ;  /* 0x000000124200780c */ /* 0x000fe20004761670 */
[----:B-1----:R-:W-:Y:S02]  /*6ae0*/  @!P2 IMAD.MOV.U32 R14, RZ, RZ, R10 ;  /* 0x000000ffff0ea224 */ /* 0x002fe400078e000a */
[----:B------:R-:W-:-:S10]  /*6af0*/  @!P2 IMAD.MOV.U32 R15, RZ, RZ, R65 ;  /* 0x000000ffff0fa224 */ /* 0x000fd400078e0041 */
[----:B------:R-:W1:Y:S01]  /*6b00*/  @!P3 LDC.64 R24, c[0x0][0x5c0] ;  /* 0x00017000ff18bb82 */ /* 0x000e620000000a00 */
        /* <DEDUP_REMOVED lines=10> */
[----:B------:R-:W-:-:S05]  /*6bb0*/  F2FP.SATFINITE.E4M3.F32.PACK_AB_MERGE_C R23, RZ, R20, RZ ;  /* 0x00000014ff17723e */ /* 0x000fca00048070ff */
[----:B------:R0:W-:Y:S04]  /*6bc0*/  @!P2 STG.E.U8 desc[UR16][R14.64+0x10], R23 ;  /* 0x000010170e00a986 */ /* 0x0001e8000c101110 */
[----:B------:R-:W2:Y:S01]  /*6bd0*/  @!P3 LDG.E.U8 R16, desc[UR16][R18.64+0x11] ;  /* 0x000011101210b981 */ /* 0x000ea2000c1e1100 */
[----:B------:R-:W-:Y:S01]  /*6be0*/  ISETP.LT.OR P2, PT, R66, 0x11, !P1 ;  /* 0x000000114200780c */ /* 0x000fe20004f41670 */
[----:B0-----:R-:W-:Y:S02]  /*6bf0*/  @!P3 IMAD.MOV.U32 R14, RZ, RZ, R10 ;  /* 0x000000ffff0eb224 */ /* 0x001fe400078e000a */
        /* <DEDUP_REMOVED lines=8> */
[----:B-1----:R-:W-:Y:S02]  /*6c80*/  @!P3 IADD3 R14, P4, R16, R24, RZ ;  /* 0x00000018100eb210 */ /* 0x002fe40007f9e0ff */
        /* <DEDUP_REMOVED lines=61> */
[----:B------:R-:W-:-:S10]  /*7060*/  @!P0 IMAD.MOV.U32 R15, RZ, RZ, R65 ;  /* 0x000000ffff0f8224 */ /* 0x000fd400078e0041 */
[----:B------:R-:W0:Y:S01]  /*7070*/  @!P2 LDC.64 R22, c[0x0][0x5c0] ;  /* 0x00017000ff16ab82 */ /* 0x000e220000000a00 */
        /* <DEDUP_REMOVED lines=10> */
[----:B------:R-:W-:-:S05]  /*7120*/  F2FP.SATFINITE.E4M3.F32.PACK_AB_MERGE_C R21, RZ, R21, RZ ;  /* 0x00000015ff15723e */ /* 0x000fca00048070ff */
[----:B------:R1:W-:Y:S04]  /*7130*/  @!P0 STG.E.U8 desc[UR16][R14.64+0x19], R21 ;  /* 0x000019150e008986 */ /* 0x0003e8000c101110 */
[----:B------:R-:W2:Y:S01]  /*7140*/  @!P2 LDG.E.U8 R16, desc[UR16][R12.64+0x18] ;  /* 0x000018100c10a981 */ /* 0x000ea2000c1e1100 */
[----:B------:R-:W-:Y:S01]  /*7150*/  @!P2 IMAD R19, R9, 0x180, RZ ;  /* 0x000001800913a824 */ /* 0x000fe200078e02ff */
[----:B------:R-:W-:Y:S01]  /*7160*/  ISETP.LT.OR P1, PT, R66, 0x1a, !P1 ;  /* 0x0000001a4200780c */ /* 0x000fe20004f21670 */
[----:B------:R-:W-:Y:S01]  /*7170*/  BSSY B1, `(.L_x_40) ;  /* 0x0000011000017945 */ /* 0x000fe20003800000 */
[----:B-1----:R-:W-:Y:S02]  /*7180*/  @!P2 IMAD.MOV.U32 R14, RZ, RZ, R10 ;  /* 0x000000ffff0ea224 */ /* 0x002fe400078e000a */
[----:B------:R-:W-:Y:S01]  /*7190*/  @!P2 IMAD.MOV.U32 R15, RZ, RZ, R65 ;  /* 0x000000ffff0fa224 */ /* 0x000fe200078e0041 */
        /* <DEDUP_REMOVED lines=11> */
[----:B------:R0:W-:Y:S01]  /*7250*/  @!P2 STG.E.U8 desc[UR16][R16.64+0x18], R15 ;  /* 0x0000180f1000a986 */ /* 0x0001e2000c101110 */
[----:B------:R-:W-:Y:S05]  /*7260*/  @P1 BRA `(.L_x_41) ;  /* 0x0000000000041947 */ /* 0x000fea0003800000 */
[----:B------:R1:W5:Y:S02]  /*7270*/  LDG.E.U8 R14, desc[UR16][R12.64+0x19] ;  /* 0x000019100c0e7981 */ /* 0x000364000c1e1100 */
.L_x_41:
[----:B------:R-:W-:Y:S05]  /*7280*/  BSYNC B1 ;  /* 0x0000000000017941 */ /* 0x000fea0003800000 */
.L_x_40:
[----:B------:R-:W-:Y:S05]  /*7290*/  @P1 BRA `(.L_x_42) ;  /* 0x0000002c00281947 */ /* 0x000fea0003800000 */
[----:B-----5:R-:W-:Y:S01]  /*72a0*/  LOP3.LUT R14, R14, 0xff, RZ, 0xc0, !PT ;  /* 0x000000ff0e0e7812 */ /* 0x020fe200078ec0ff */
[----:B------:R-:W-:Y:S01]  /*72b0*/  IMAD.MOV.U32 R11, RZ, RZ, R65 ;  /* 0x000000ffff0b7224 */ /* 0x000fe200078e0041 */
[----:B------:R-:W-:Y:S01]  /*72c0*/  ULDC.64 UR6, c[0x0][0x5c0] ;  /* 0x0001700000067ab9 */ /* 0x000fe20000000a00 */
[----:B-1----:R-:W-:Y:S01]  /*72d0*/  IMAD R13, R9, 0x180, RZ ;  /* 0x00000180090d7824 */ /* 0x002fe200078e02ff */
[----:B------:R-:W-:Y:S01]  /*72e0*/  F2FP.F16.E4M3.UNPACK_B R14, R14 ;  /* 0x0000000eff0e723e */ /* 0x000fe200020006ff */
[----:B------:R-:W-:-:S04]  /*72f0*/  IMAD.WIDE.U32 R10, R8, 0x180, R10 ;  /* 0x00000180080a7825 */ /* 0x000fc800078e000a */
[----:B------:R-:W-:Y:S01]  /*7300*/  HADD2.F32 R14, -RZ, R14.H0_H0 ;  /* 0x2000000eff0e7230 */ /* 0x000fe20000004100 */
[----:B------:R-:W-:Y:S01]  /*7310*/  IADD3 R10, P0, P1, R10, UR6, R95 ;  /* 0x000000060a0a7c10 */ /* 0x000fe2000f91e05f */
[----:B------:R-:W-:-:S03]  /*7320*/  IMAD.IADD R13, R11, 0x1, R13 ;  /* 0x000000010b0d7824 */ /* 0x000fc600078e020d */
[----:B------:R-:W-:Y:S02]  /*7330*/  FMUL R9, R14, R89 ;  /* 0x000000590e097220 */ /* 0x000fe40000400000 */
[----:B------:R-:W-:Y:S02]  /*7340*/  IADD3.X R11, R13, UR7, R92, P0, P1 ;  /* 0x000000070d0b7c10 */ /* 0x000fe400087e245c */
[----:B------:R-:W-:-:S05]  /*7350*/  FFMA R9, R94, R88, R9 ;  /* 0x000000585e097223 */ /* 0x000fca0000000009 */
[----:B------:R-:W-:-:S05]  /*7360*/  F2FP.SATFINITE.E4M3.F32.PACK_AB_MERGE_C R9, RZ, R9, RZ ;  /* 0x00000009ff09723e */ /* 0x000fca00048070ff */
[----:B------:R2:W-:Y:S01]  /*7370*/  STG.E.U8 desc[UR16][R10.64+0x19], R9 ;  /* 0x000019090a007986 */ /* 0x0005e2000c101110 */
[----:B------:R-:W-:Y:S05]  /*7380*/  BRA `(.L_x_42) ;  /* 0x0000002800ec7947 */ /* 0x000fea0003800000 */
.L_x_39:
[----:B------:R-:W-:Y:S01]  /*7390*/  ISETP.GE.AND P0, PT, R67, 0x9, PT ;  /* 0x000000094300780c */ /* 0x000fe20003f06270 */
[-C--:B--2---:R-:W-:Y:S01]  /*73a0*/  FMUL R161, R161, R88.reuse ;  /* 0x00000058a1a17220 */ /* 0x084fe20000400000 */
[----:B------:R-:W-:Y:S01]  /*73b0*/  LOP3.LUT R175, R175, 0xffffdfff, RZ, 0xc0, !PT ;  /* 0xffffdfffafaf7812 */ /* 0x000fe200078ec0ff */
[-C--:B------:R-:W-:Y:S01]  /*73c0*/  FMUL R156, R156, R88.reuse ;  /* 0x000000589c9c7220 */ /* 0x080fe20000400000 */
[C---:B------:R-:W-:Y:S01]  /*73d0*/  ISETP.LT.OR P5, PT, R66.reuse, 0x1, !P0 ;  /* 0x000000014200780c */ /* 0x040fe200047a1670 */
[-C--:B------:R-:W-:Y:S01]  /*73e0*/  FMUL R159, R159, R88.reuse ;  /* 0x000000589f9f7220 */ /* 0x080fe20000400000 */
[----:B------:R-:W-:Y:S01]  /*73f0*/  ISETP.LT.OR P4, PT, R66, 0x2, !P0 ;  /* 0x000000024200780c */ /* 0x000fe20004781670 */
[-C--:B------:R-:W-:Y:S01]  /*7400*/  FMUL R158, R158, R88.reuse ;  /* 0x000000589e9e7220 */ /* 0x080fe20000400000 */
[----:B------:R-:W-:Y:S01]  /*7410*/  ISETP.LT.OR P3, PT, R66, 0x9, !P0 ;  /* 0x000000094200780c */ /* 0x000fe20004761670 */
[-C--:B------:R-:W-:Y:S01]  /*7420*/  FMUL R157, R157, R88.reuse ;  /* 0x000000589d9d7220 */ /* 0x080fe20000400000 */
[----:B------:R-:W-:Y:S01]  /*7430*/  LOP3.LUT R132, R132, 0xfffffff7, RZ, 0xc0, !PT ;  /* 0xfffffff784847812 */ /* 0x000fe200078ec0ff */
[-C--:B------:R-:W-:Y:S01]  /*7440*/  FMUL R152, R152, R88.reuse ;  /* 0x0000005898987220 */ /* 0x080fe20000400000 */
[----:B------:R-:W-:Y:S01]  /*7450*/  F2FP.SATFINITE.E4M3.F32.PACK_AB_MERGE_C R161, RZ, R161, RZ ;  /* 0x000000a1ffa1723e */ /* 0x000fe200048070ff */
[----:B------:R-:W-:Y:S01]  /*7460*/  FMUL R155, R155, R88 ;  /* 0x000000589b9b7220 */ /* 0x000fe20000400000 */
[----:B------:R-:W-:Y:S01]  /*7470*/  F2FP.SATFINITE.E4M3.F32.PACK_AB_MERGE_C R181, RZ, R156, RZ ;  /* 0x0000009cffb5723e */ /* 0x000fe200048070ff */
[-C--:B------:R-:W-:Y:S01]  /*7480*/  FMUL R154, R154, R88.reuse ;  /* 0x000000589a9a7220 */ /* 0x080fe20000400000 */
[----:B------:R-:W-:Y:S01]  /*7490*/  F2FP.SATFINITE.E4M3.F32.PACK_AB_MERGE_C R159, RZ, R159, RZ ;  /* 0x0000009fff9f723e */ /* 0x000fe200048070ff */
[----:B------:R-:W0:Y:S01]  /*74a0*/  @!P5 LDC.64 R56, c[0x0][0x5c0] ;  /* 0x00017000ff38db82 */ /* 0x000e220000000a00 */
[----:B------:R-:W-:Y:S01]  /*74b0*/  @P5 LOP3.LUT R175, R175, 0x2000, RZ, 0xfc, !PT ;  /* 0x00002000afaf5812 */ /* 0x000fe200078efcff */
[-C--:B------:R-:W-:Y:S01]  /*74c0*/  FMUL R153, R153, R88.reuse ;  /* 0x0000005899997220 */ /* 0x080fe20000400000 */
[----:B------:R-:W-:Y:S01]  /*74d0*/  F2FP.SATFINITE.E4M3.F32.PACK_AB_MERGE_C R157, RZ, R157, RZ ;  /* 0x0000009dff9d723e */ /* 0x000fe200048070ff */
[-C--:B------:R-:W-:Y:S01]  /*74e0*/  FMUL R150, R150, R88.reuse ;  /* 0x0000005896967220 */ /* 0x080fe20000400000 */
[----:B------:R-:W-:Y:S01]  /*74f0*/  LOP3.LUT R175, R175, 0xffffefff, RZ, 0xc0, !PT ;  /* 0xffffefffafaf7812 */ /* 0x000fe200078ec0ff */
[-C--:B------:R-:W-:Y:S01]  /*7500*/  FMUL R151, R151, R88.reuse ;  /* 0x0000005897977220 */ /* 0x080fe20000400000 */
[----:B------:R-:W-:Y:S01]  /*7510*/  F2FP.SATFINITE.E4M3.F32.PACK_AB_MERGE_C R155, RZ, R155, RZ ;  /* 0x0000009bff9b723e */ /* 0x000fe200048070ff */
[----:B------:R-:W1:Y:S01]  /*7520*/  @!P4 LDC.64 R58, c[0x0][0x5c0] ;  /* 0x00017000ff3acb82 */ /* 0x000e620000000a00 */
[----:B------:R-:W-:Y:S01]  /*7530*/  @P4 LOP3.LUT R175, R175, 0x1000, RZ, 0xfc, !PT ;  /* 0x00001000afaf4812 */ /* 0x000fe200078efcff */
[-C--:B------:R-:W-:Y:S01]  /*7540*/  FMUL R148, R148, R88.reuse ;  /* 0x0000005894947220 */ /* 0x080fe20000400000 */
[----:B------:R-:W-:Y:S01]  /*7550*/  F2FP.SATFINITE.E4M3.F32.PACK_AB_MERGE_C R153, RZ, R153, RZ ;  /* 0x00000099ff99723e */ /* 0x000fe200048070ff */
[-C--:B------:R-:W-:Y:S01]  /*7560*/  FMUL R149, R149, R88.reuse ;  /* 0x0000005895957220 */ /* 0x080fe20000400000 */
[----:B------:R-:W-:Y:S01]  /*7570*/  LOP3.LUT R175, R175, 0xffff7fff, RZ, 0xc0, !PT ;  /* 0xffff7fffafaf7812 */ /* 0x000fe200078ec0ff */
[-C--:B------:R-:W-:Y:S01]  /*7580*/  FMUL R142, R142, R88.reuse ;  /* 0x000000588e8e7220 */ /* 0x080fe20000400000 */
[----:B------:R-:W-:Y:S01]  /*7590*/  F2FP.SATFINITE.E4M3.F32.PACK_AB_MERGE_C R151, RZ, R151, RZ ;  /* 0x00000097ff97723e */ /* 0x000fe200048070ff */
[----:B------:R-:W2:Y:S01]  /*75a0*/  @!P3 LDC.64 R52, c[0x0][0x5c0] ;  /* 0x00017000ff34bb82 */ /* 0x000ea20000000a00 */
[----:B------:R-:W-:Y:S01]  /*75b0*/  @P3 LOP3.LUT R175, R175, 0x8000, RZ, 0xfc, !PT ;  /* 0x00008000afaf3812 */ /* 0x000fe200078efcff */
[-C--:B------:R-:W-:Y:S01]  /*75c0*/  FMUL R145, R145, R88.reuse ;  /* 0x0000005891917220 */ /* 0x080fe20000400000 */
[----:B------:R-:W-:Y:S01]  /*75d0*/  F2FP.SATFINITE.E4M3.F32.PACK_AB_MERGE_C R149, RZ, R149, RZ ;  /* 0x00000095ff95723e */ /* 0x000fe200048070ff */
[-C--:B------:R-:W-:Y:S01]  /*75e0*/  FMUL R144, R144, R88.reuse ;  /* 0x0000005890907220 */ /* 0x080fe20000400000 */
[----:B------:R-:W-:Y:S01]  /*75f0*/  LOP3.LUT R175, R175, 0xffffbfff, RZ, 0xc0, !PT ;  /* 0xffffbfffafaf7812 */ /* 0x000fe200078ec0ff */
[-C--:B------:R-:W-:Y:S01]  /*7600*/  FMUL R147, R147, R88.reuse ;  /* 0x0000005893937220 */ /* 0x080fe20000400000 */
[----:B------:R-:W-:Y:S01]  /*7610*/  F2FP.SATFINITE.E4M3.F32.PACK_AB_MERGE_C R145, RZ, R145, RZ ;  /* 0x00000091ff91723e */ /* 0x000fe200048070ff */
[----:B------:R-:W-:Y:S01]  /*7620*/  FMUL R146, R146, R88 ;  /* 0x0000005892927220 */ /* 0x000fe20000400000 */
[--C-:B0-----:R-:W-:Y:S01]  /*7630*/  @!P5 IADD3 R56, P1, P2, R10, R56, R95.reuse ;  /* 0x000000380a38d210 */ /* 0x101fe20007a3e05f */
[-C--:B------:R-:W-:Y:S01]  /*7640*/  FMUL R143, R143, R88.reuse ;  /* 0x000000588f8f7220 */ /* 0x080fe20000400000 */
[----:B------:R-:W-:Y:S01]  /*7650*/  F2FP.SATFINITE.E4M3.F32.PACK_AB_MERGE_C R147, RZ, R147, RZ ;  /* 0x00000093ff93723e */ /* 0x000fe200048070ff */
[-C--:B------:R-:W-:Y:S01]  /*7660*/  FMUL R140, R140, R88.reuse ;  /* 0x000000588c8c7220 */ /* 0x080fe20000400000 */
[--C-:B------:R-:W-:Y:S01]  /*7670*/  @!P5 IADD3.X R57, R65, R57, R92.reuse, P1, P2 ;  /* 0x000000394139d210 */ /* 0x100fe20000fe445c */
[-C--:B------:R-:W-:Y:S01]  /*7680*/  FMUL R141, R141, R88.reuse ;  /* 0x000000588d8d7220 */ /* 0x080fe20000400000 */
[----:B------:R-:W-:Y:S01]  /*7690*/  F2FP.SATFINITE.E4M3.F32.PACK_AB_MERGE_C R143, RZ, R143, RZ ;  /* 0x0000008fff8f723e */ /* 0x000fe200048070ff */
[----:B------:R-:W-:Y:S01]  /*76a0*/  FMUL R138, R138, R88 ;  /* 0x000000588a8a7220 */ /* 0x000fe20000400000 */
[--C-:B-1----:R-:W-:Y:S01]  /*76b0*/  @!P4 IADD3 R58, P1, P2, R10, R58, R95.reuse ;  /* 0x0000003a0a3ac210 */ /* 0x102fe20007a3e05f */
[-C--:B------:R-:W-:Y:S01]  /*76c0*/  FMUL R139, R139, R88.reuse ;  /* 0x000000588b8b7220 */ /* 0x080fe20000400000 */
[----:B------:R-:W-:Y:S01]  /*76d0*/  F2FP.SATFINITE.E4M3.F32.PACK_AB_MERGE_C R141, RZ, R141, RZ ;  /* 0x0000008dff8d723e */ /* 0x000fe200048070ff */
[-C--:B------:R-:W-:Y:S01]  /*76e0*/  FMUL R136, R136, R88.reuse ;  /* 0x0000005888887220 */ /* 0x080fe20000400000 */
[--C-:B------:R-:W-:Y:S01]  /*76f0*/  @!P4 IADD3.X R59, R65, R59, R92.reuse, P1, P2 ;  /* 0x0000003b413bc210 */ /* 0x100fe20000fe445c */
[-C--:B------:R-:W-:Y:S01]  /*7700*/  FMUL R137, R137, R88.reuse ;  /* 0x0000005889897220 */ /* 0x080fe20000400000 */
[----:B------:R-:W-:Y:S01]  /*7710*/  F2FP.SATFINITE.E4M3.F32.PACK_AB_MERGE_C R139, RZ, R139, RZ ;  /* 0x0000008bff8b723e */ /* 0x000fe200048070ff */
[----:B------:R-:W-:Y:S01]  /*7720*/  FMUL R134, R134, R88 ;  /* 0x0000005886867220 */ /* 0x000fe20000400000 */
[--C-:B--2---:R-:W-:Y:S01]  /*7730*/  @!P3 IADD3 R52, P1, P2, R10, R52, R95.reuse ;  /* 0x000000340a34b210 */ /* 0x104fe20007a3e05f */
[-C--:B------:R-:W-:Y:S01]  /*7740*/  FMUL R135, R135, R88.reuse ;  /* 0x0000005887877220 */ /* 0x080fe20000400000 */
[----:B------:R-:W-:Y:S01]  /*7750*/  F2FP.SATFINITE.E4M3.F32.PACK_AB_MERGE_C R137, RZ, R137, RZ ;  /* 0x00000089ff89723e */ /* 0x000fe200048070ff */
[-C--:B------:R-:W-:Y:S01]  /*7760*/  FMUL R130, R130, R88.reuse ;  /* 0x0000005882827220 */ /* 0x080fe20000400000 */
[----:B------:R-:W-:Y:S01]  /*7770*/  @!P3 IADD3.X R53, R65, R53, R92, P1, P2 ;  /* 0x000000354135b210 */ /* 0x000fe20000fe445c */
[-C--:B------:R-:W-:Y:S01]  /*7780*/  FMUL R133, R133, R88.reuse ;  /* 0x0000005885857220 */ /* 0x080fe20000400000 */
[----:B------:R-:W-:Y:S01]  /*7790*/  ISETP.LT.OR P3, PT, R66, 0xa, !P0 ;  /* 0x0000000a4200780c */ /* 0x000fe20004761670 */
[-C--:B------:R-:W-:Y:S01]  /*77a0*/  FMUL R128, R128, R88.reuse ;  /* 0x0000005880807220 */ /* 0x080fe20000400000 */
[----:B------:R-:W-:Y:S01]  /*77b0*/  F2FP.SATFINITE.E4M3.F32.PACK_AB_MERGE_C R135, RZ, R135, RZ ;  /* 0x00000087ff87723e */ /* 0x000fe200048070ff */
[-C--:B------:R-:W-:Y:S01]  /*77c0*/  FMUL R131, R131, R88.reuse ;  /* 0x0000005883837220 */ /* 0x080fe20000400000 */
[----:B------:R-:W-:Y:S01]  /*77d0*/  F2FP.SATFINITE.E4M3.F32.PACK_AB_MERGE_C R133, RZ, R133, RZ ;  /* 0x00000085ff85723e */ /* 0x000fe200048070ff */
[-C--:B------:R-:W-:Y:S01]  /*77e0*/  FMUL R126, R126, R88.reuse ;  /* 0x000000587e7e7220 */ /* 0x080fe20000400000 */
[-C--:B------:R-:W-:Y:S01]  /*77f0*/  FMUL R129, R129, R88.reuse ;  /* 0x0000005881817220 */ /* 0x080fe20000400000 */
[-C--:B------:R-:W-:Y:S01]  /*7800*/  FMUL R124, R124, R88.reuse ;  /* 0x000000587c7c7220 */ /* 0x080fe20000400000 */
[----:B------:R-:W-:Y:S01]  /*7810*/  F2FP.SATFINITE.E4M3.F32.PACK_AB_MERGE_C R131, RZ, R131, RZ ;  /* 0x00000083ff83723e */ /* 0x000fe200048070ff */
[-C--:B------:R-:W-:Y:S01]  /*7820*/  FMUL R127, R127, R88.reuse ;  /* 0x000000587f7f7220 */ /* 0x080fe20000400000 */
[-C--:B------:R-:W-:Y:S01]  /*7830*/  FMUL R122, R122, R88.reuse ;  /* 0x000000587a7a7220 */ /* 0x080fe20000400000 */
[----:B------:R-:W-:Y:S01]  /*7840*/  F2FP.SATFINITE.E4M3.F32.PACK_AB_MERGE_C R129, RZ, R129, RZ ;  /* 0x00000081ff81723e */ /* 0x000fe200048070ff */
[-C--:B------:R-:W-:Y:S01]  /*7850*/  FMUL R125, R125, R88.reuse ;  /* 0x000000587d7d7220 */ /* 0x080fe20000400000 */
        /* <DEDUP_REMOVED lines=23> */
[----:B------:R-:W-:Y:S01]  /*79d0*/  FMUL R113, R113, R88 ;  /* 0x0000005871717220 */ /* 0x000fe20000400000 */
[----:B0-----:R-:W-:Y:S01]  /*79e0*/  @!P3 IADD3 R54, P1, P2, R10, R54, R95 ;  /* 0x000000360a36b210 */ /* 0x001fe20007a3e05f */
[----:B------:R-:W-:Y:S01]  /*79f0*/  BSSY B1, `(.L_x_43) ;  /* 0x00001b3000017945 */ /* 0x000fe20003800000 */
[----:B------:R-:W-:-:S02]  /*7a00*/  F2FP.SATFINITE.E4M3.F32.PACK_AB_MERGE_C R117, RZ, R117, RZ ;  /* 0x00000075ff75723e */ /* 0x000fc400048070ff */
[----:B------:R-:W-:Y:S02]  /*7a10*/  @!P3 IADD3.X R55, R65, R55, R92, P1, P2 ;  /* 0x000000374137b210 */ /* 0x000fe40000fe445c */
[----:B------:R-:W-:Y:S02]  /*7a20*/  ISETP.LT.OR P3, PT, R66, 0x11, !P0 ;  /* 0x000000114200780c */ /* 0x000fe40004761670 */
[----:B------:R-:W-:-:S11]  /*7a30*/  F2FP.SATFINITE.E4M3.F32.PACK_AB_MERGE_C R113, RZ, R113, RZ ;  /* 0x00000071ff71723e */ /* 0x000fd600048070ff */
[----:B------:R-:W0:Y:S01]  /*7a40*/  @!P3 LDC.64 R50, c[0x0][0x5c0] ;  /* 0x00017000ff32bb82 */ /* 0x000e220000000a00 */
[----:B------:R-:W-:-:S04]  /*7a50*/  @P3 LOP3.LUT R132, R132, 0x8, RZ, 0xfc, !PT ;  /* 0x0000000884843812 */ /* 0x000fc800078efcff */
[----:B------:R-:W-:Y:S02]  /*7a60*/  LOP3.LUT R132, R132, 0xfffffffd, RZ, 0xc0, !PT ;  /* 0xfffffffd84847812 */ /* 0x000fe400078ec0ff */
[----:B0-----:R-:W-:-:S04]  /*7a70*/  @!P3 IADD3 R50, P1, P2, R10, R50, R95 ;  /* 0x000000320a32b210 */ /* 0x001fc80007a3e05f */
[----:B------:R-:W-:Y:S02]  /*7a80*/  @!P3 IADD3.X R51, R65, R51, R92, P1, P2 ;  /* 0x000000334133b210 */ /* 0x000fe40000fe445c */
[----:B------:R-:W-:-:S13]  /*7a90*/  ISETP.LT.OR P3, PT, R66, 0x12, !P0 ;  /* 0x000000124200780c */ /* 0x000fda0004761670 */
        /* <DEDUP_REMOVED lines=13> */
[----:B------:R-:W-:Y:S02]  /*7b70*/  @P3 LOP3.LUT R132, R132, 0x1, RZ, 0xfc, !PT ;  /* 0x0000000184843812 */ /* 0x000fe400078efcff */
[----:B0-----:R-:W-:-:S04]  /*7b80*/  @!P3 IADD3 R44, P0, P1, R10, R44, R95 ;  /* 0x0000002c0a2cb210 */ /* 0x001fc8000791e05f */
[----:B------:R-:W-:Y:S02]  /*7b90*/  @!P3 IADD3.X R45, R65, R45, R92, P0, P1 ;  /* 0x0000002d412db210 */ /* 0x000fe400007e245c */
[----:B------:R-:W-:-:S04]  /*7ba0*/  ISETP.GE.AND P0, PT, R67, 0x81, PT ;  /* 0x000000814300780c */ /* 0x000fc80003f06270 */
        /* <DEDUP_REMOVED lines=99> */
[----:B------:R-:W-:Y:S02]  /*81e0*/  @!P3 IADD3 R173, P1, P2, R95, R10, R93 ;  /* 0x0000000a5fadb210 */ /* 0x000fe40007a3e05d */
[----:B------:R-:W-:Y:S02]  /*81f0*/  @P3 LOP3.LUT R175, R175, 0x400, RZ, 0xfc, !PT ;  /* 0x00000400afaf3812 */ /* 0x000fe400078efcff */
[----:B------:R-:W-:Y:S02]  /*8200*/  @!P3 IADD3.X R172, R92, R65, R90, P1, P2 ;  /* 0x000000415cacb210 */ /* 0x000fe40000fe445a */
[----:B------:R-:W-:Y:S02]  /*8210*/  ISETP.LT.OR P3, PT, R66, 0x2, !P0 ;  /* 0x000000024200780c */ /* 0x000fe40004761670 */
[----:B------:R-:W-:-:S11]  /*8220*/  LOP3.LUT R175, R175, 0xfffffdff, RZ, 0xc0, !PT ;  /* 0xfffffdffafaf7812 */ /* 0x000fd600078ec0ff */
        /* <DEDUP_REMOVED lines=33> */
[----:B------:R-:W-:Y:S02]  /*8440*/  ISETP.GE.AND P1, PT, R67, 0x109, PT ;  /* 0x000001094300780c */ /* 0x000fe40003f26270 */
[----:B------:R-:W-:Y:S02]  /*8450*/  LOP3.LUT R175, R175, 0xfffffffd, RZ, 0xc0, !PT ;  /* 0xfffffffdafaf7812 */ /* 0x000fe400078ec0ff */
[----:B------:R-:W-:-:S02]  /*8460*/  ISETP.LT.OR P3, PT, R66, 0x1, !P1 ;  /* 0x000000014200780c */ /* 0x000fc40004f61670 */
[C---:B------:R-:W-:Y:S02]  /*8470*/  ISETP.LT.OR P5, PT, R66.reuse, 0x9, !P1 ;  /* 0x000000094200780c */ /* 0x040fe40004fa1670 */
[----:B------:R-:W-:Y:S02]  /*8480*/  ISETP.LT.OR P4, PT, R66, 0xa, !P1 ;  /* 0x0000000a4200780c */ /* 0x000fe40004f81670 */
[----:B------:R-:W-:Y:S02]  /*8490*/  P2R R176, PR, RZ, 0x20 ;  /* 0x00000020ffb07803 */ /* 0x000fe40000000000 */
[----:B------:R-:W-:-:S05]  /*84a0*/  P2R R177, PR, RZ, 0x10 ;  /* 0x00000010ffb17803 */ /* 0x000fca0000000000 */
[----:B------:R-:W-:Y:S02]  /*84b0*/  @!P3 IADD3 R83, P2, P0, R95, R10, R97 ;  /* 0x0000000a5f53b210 */ /* 0x000fe4000785e061 */
[----:B------:R-:W-:Y:S02]  /*84c0*/  @P3 LOP3.LUT R175, R175, 0x2, RZ, 0xfc, !PT ;  /* 0x00000002afaf3812 */ /* 0x000fe400078efcff */
[----:B------:R-:W-:Y:S02]  /*84d0*/  @!P3 IADD3.X R82, R92, R65, R91, P2, P0 ;  /* 0x000000415c52b210 */ /* 0x000fe400017e045b */
[----:B------:R-:W-:Y:S02]  /*84e0*/  ISETP.LT.OR P3, PT, R66, 0x2, !P1 ;  /* 0x000000024200780c */ /* 0x000fe40004f61670 */
[----:B------:R-:W-:-:S11]  /*84f0*/  LOP3.LUT R175, R175, 0xfffffffe, RZ, 0xc0, !PT ;  /* 0xfffffffeafaf7812 */ /* 0x000fd600078ec0ff */
[-C--:B------:R-:W-:Y:S02]  /*8500*/  @!P3 IADD3 R81, P2, P0, R95, R10.reuse, R97 ;  /* 0x0000000a5f51b210 */ /* 0x080fe4000785e061 */
[----:B------:R-:W-:Y:S02]  /*8510*/  @P3 LOP3.LUT R175, R175, 0x1, RZ, 0xfc, !PT ;  /* 0x00000001afaf3812 */ /* 0x000fe400078efcff */
[----:B------:R-:W-:Y:S02]  /*8520*/  @!P3 IADD3.X R80, R92, R65, R91, P2, P0 ;  /* 0x000000415c50b210 */ /* 0x000fe400017e045b */
[----:B------:R-:W-:Y:S02]  /*8530*/  ISETP.LT.OR P3, PT, R66, 0x11, !P1 ;  /* 0x000000114200780c */ /* 0x000fe40004f61670 */
[----:B------:R-:W-:Y:S02]  /*8540*/  @!P5 IADD3 R79, P2, P0, R95, R10, R97 ;  /* 0x0000000a5f4fd210 */ /* 0x000fe4000785e061 */
[----:B------:R-:W-:-:S02]  /*8550*/  P2R R174, PR, RZ, 0x8 ;  /* 0x00000008ffae7803 */ /* 0x000fc40000000000 */
[CC--:B------:R-:W-:Y:S02]  /*8560*/  @!P5 IADD3.X R78, R92.reuse, R65.reuse, R91, P2, P0 ;  /* 0x000000415c4ed210 */ /* 0x0c0fe400017e045b */
[-C--:B------:R-:W-:Y:S02]  /*8570*/  @!P4 IADD3 R77, P2, P0, R95, R10.reuse, R97 ;  /* 0x0000000a5f4dc210 */ /* 0x080fe4000785e061 */
[----:B------:R-:W-:Y:S02]  /*8580*/  LOP3.LUT P5, RZ, R175, 0x1000, RZ, 0xc0, !PT ;  /* 0x00001000afff7812 */ /* 0x000fe400078ac0ff */
[----:B------:R-:W-:Y:S02]  /*8590*/  @!P4 IADD3.X R76, R92, R65, R91, P2, P0 ;  /* 0x000000415c4cc210 */ /* 0x000fe400017e045b */
[----:B------:R-:W-:-:S04]  /*85a0*/  @!P3 IADD3 R73, P2, P0, R95, R10, R97 ;  /* 0x0000000a5f49b210 */ /* 0x000fc8000785e061 */
[----:B------:R-:W-:Y:S02]  /*85b0*/  @!P3 IADD3.X R74, R92, R65, R91, P2, P0 ;  /* 0x000000415c4ab210 */ /* 0x000fe400017e045b */
[----:B------:R-:W-:Y:S02]  /*85c0*/  ISETP.LT.OR P0, PT, R66, 0x12, !P1 ;  /* 0x000000124200780c */ /* 0x000fe40004f01670 */
[----:B------:R-:W-:Y:S02]  /*85d0*/  LOP3.LUT P3, RZ, R175, 0x2000, RZ, 0xc0, !PT ;  /* 0x00002000afff7812 */ /* 0x000fe4000786c0ff */
[----:B------:R-:W-:-:S09]  /*85e0*/  P2R R178, PR, RZ, 0x1 ;  /* 0x00000001ffb27803 */ /* 0x000fd20000000000 */
[----:B------:R-:W-:-:S04]  /*85f0*/  @!P0 IADD3 R75, P6, P2, R95, R10, R97 ;  /* 0x0000000a5f4b8210 */ /* 0x000fc80007ade061 */
[----:B------:R-:W-:Y:S02]  /*8600*/  @!P0 IADD3.X R72, R92, R65, R91, P6, P2 ;  /* 0x000000415c488210 */ /* 0x000fe400037e445b */
[C---:B------:R-:W-:Y:S02]  /*8610*/  ISETP.LT.OR P2, PT, R66.reuse, 0x19, !P1 ;  /* 0x000000194200780c */ /* 0x040fe40004f41670 */
[----:B------:R-:W-:Y:S02]  /*8620*/  ISETP.LT.OR P1, PT, R66, 0x1a, !P1 ;  /* 0x0000001a4200780c */ /* 0x000fe40004f21670 */
[----:B------:R-:W-:Y:S02]  /*8630*/  P2R R179, PR, RZ, 0x4 ;  /* 0x00000004ffb37803 */ /* 0x000fe40000000000 */
[----:B------:R-:W-:-:S07]  /*8640*/  P2R R180, PR, RZ, 0x2 ;  /* 0x00000002ffb47803 */ /* 0x000fce0000000000 */
[----:B------:R-:W-:-:S04]  /*8650*/  @!P2 IADD3 R71, P4, P6, R95, R10, R97 ;  /* 0x0000000a5f47a210 */ /* 0x000fc80007e9e061 */
[CC--:B------:R-:W-:Y:S02]  /*8660*/  @!P2 IADD3.X R70, R92.reuse, R65.reuse, R91, P4, P6 ;  /* 0x000000415c46a210 */ /* 0x0c0fe400027ec45b */
[----:B------:R-:W-:Y:S02]  /*8670*/  @!P1 IADD3 R69, P0, P6, R95, R10, R97 ;  /* 0x0000000a5f459210 */ /* 0x000fe40007e1e061 */
[----:B------:R-:W-:Y:S02]  /*8680*/  ISETP.GE.AND P4, PT, R67, 0x1, PT ;  /* 0x000000014300780c */ /* 0x000fe40003f86270 */
[----:B------:R-:W-:Y:S02]  /*8690*/  @!P1 IADD3.X R68, R92, R65, R91, P0, P6 ;  /* 0x000000415c449210 */ /* 0x000fe400007ec45b */
[----:B------:R-:W-:Y:S02]  /*86a0*/  ISETP.LT.OR P6, PT, R66, 0x1, !P4 ;  /* 0x000000014200780c */ /* 0x000fe400067c1670 */
[----:B------:R-:W-:-:S11]  /*86b0*/  LOP3.LUT P2, RZ, R175, 0x8000, RZ, 0xc0, !PT ;  /* 0x00008000afff7812 */ /* 0x000fd6000784c0ff */
[----:B------:R-:W0:Y:S02]  /*86c0*/  @!P6 LDC.64 R60, c[0x0][0x5c0] ;  /* 0x00017000ff3ceb82 */ /* 0x000e240000000a00 */
[----:B0-----:R-:W-:-:S05]  /*86d0*/  @!P6 IADD3 R60, P0, R10, R60, RZ ;  /* 0x0000003c0a3ce210 */ /* 0x001fca0007f1e0ff */
[----:B------:R-:W-:-:S05]  /*86e0*/  @!P6 IMAD.X R61, R65, 0x1, R61, P0 ;  /* 0x00000001413de824 */ /* 0x000fca00000e063d */
[----:B------:R0:W-:Y:S01]  /*86f0*/  @!P6 STG.E.U8 desc[UR16][R60.64], R161 ;  /* 0x000000a13c00e986 */ /* 0x0001e2000c101110 */
[----:B------:R-:W-:Y:S02]  /*8700*/  ISETP.LT.OR P6, PT, R66, 0x2, !P4 ;  /* 0x000000024200780c */ /* 0x000fe400067c1670 */
[----:B0-----:R-:W-:-:S11]  /*8710*/  F2FP.SATFINITE.E4M3.F32.PACK_AB_MERGE_C R161, RZ, R158, RZ ;  /* 0x0000009effa1723e */ /* 0x001fd600048070ff */
[----:B------:R-:W0:Y:S02]  /*8720*/  @!P6 LDC.64 R62, c[0x0][0x5c0] ;  /* 0x00017000ff3eeb82 */ /* 0x000e240000000a00 */
[----:B0-----:R-:W-:-:S05]  /*8730*/  @!P6 IADD3 R62, P0, R10, R62, RZ ;  /* 0x0000003e0a3ee210 */ /* 0x001fca0007f1e0ff */
[----:B------:R-:W-:Y:S01]  /*8740*/  @!P6 IMAD.X R63, R65, 0x1, R63, P0 ;  /* 0x00000001413fe824 */ /* 0x000fe200000e063f */
[----:B------:R-:W-:-:S04]  /*8750*/  LOP3.LUT P0, RZ, R175, 0x4000, RZ, 0xc0, !PT ;  /* 0x00004000afff7812 */ /* 0x000fc8000780c0ff */
[----:B------:R0:W-:Y:S01]  /*8760*/  @!P6 STG.E.U8 desc[UR16][R62.64+0x1], R181 ;  /* 0x000001b53e00e986 */ /* 0x0001e2000c101110 */
[----:B------:R-:W-:-:S03]  /*8770*/  ISETP.LT.OR P6, PT, R66, 0x9, !P4 ;  /* 0x000000094200780c */ /* 0x000fc600067c1670 */
[----:B------:R-:W-:Y:S01]  /*8780*/  @!P3 STG.E.U8 desc[UR16][R56.64], R159 ;  /* 0x0000009f3800b986 */ /* 0x000fe2000c101110 */
[----:B------:R-:W-:-:S03]  /*8790*/  LOP3.LUT P3, RZ, R132, 0x2, RZ, 0xc0, !PT ;  /* 0x0000000284ff7812 */ /* 0x000fc6000786c0ff */
[----:B------:R-:W-:Y:S01]  /*87a0*/  @!P5 STG.E.U8 desc[UR16][R58.64+0x1], R161 ;  /* 0x000001a13a00d986 */ /* 0x000fe2000c101110 */
[----:B------:R-:W-:Y:S02]  /*87b0*/  LOP3.LUT P5, RZ, R132, 0x8, RZ, 0xc0, !PT ;  /* 0x0000000884ff7812 */ /* 0x000fe400078ac0ff */
[----:B0-----:R-:W-:-:S03]  /*87c0*/  F2FP.SATFINITE.E4M3.F32.PACK_AB_MERGE_C R63, RZ, R152, RZ ;  /* 0x00000098ff3f723e */ /* 0x001fc600048070ff */
        /* <DEDUP_REMOVED lines=15> */
[----:B0-----:R-:W-:-:S05]  /*88c0*/  F2FP.SATFINITE.E4M3.F32.PACK_AB_MERGE_C R57, RZ, R150, RZ ;  /* 0x00000096ff39723e */ /* 0x001fca00048070ff */
[----:B------:R-:W0:Y:S01]  /*88d0*/  @!P6 LDC.64 R58, c[0x0][0x5c0] ;  /* 0x00017000ff3aeb82 */ /* 0x000e220000000a00 */
[----:B------:R-:W-:Y:S02]  /*88e0*/  P2R R56, PR, RZ, 0x2 ;  /* 0x00000002ff387803 */ /* 0x000fe40000000000 */
        /* <DEDUP_REMOVED lines=13> */
[----:B------:R1:W-:Y:S01]  /*89c0*/  @!P3 STG.E.U8 desc[UR16][R48.64+0x11], R59 ;  /* 0x0000113b3000b986 */ /* 0x0003e2000c101110 */
[----:B------:R-:W-:Y:S02]  /*89d0*/  LOP3.LUT P3, RZ, R175, 0x400, RZ, 0xc0, !PT ;  /* 0x00000400afff7812 */ /* 0x000fe4000786c0ff */
[----:B0-----:R-:W-:-:S03]  /*89e0*/  F2FP.SATFINITE.E4M3.F32.PACK_AB_MERGE_C R53, RZ, R144, RZ ;  /* 0x00000090ff35723e */ /* 0x001fc600048070ff */
[----:B------:R-:W0:Y:S01]  /*89f0*/  @!P6 LDC.64 R54, c[0x0][0x5c0] ;  /* 0x00017000ff36eb82 */ /* 0x000e220000000a00 */
[----:B-1----:R-:W-:Y:S02]  /*8a00*/  F2FP.SATFINITE.E4M3.F32.PACK_AB_MERGE_C R49, RZ, R142, RZ ;  /* 0x0000008eff31723e */ /* 0x002fe400048070ff */
[----:B0-----:R-:W-:-:S05]  /*8a10*/  @!P6 IADD3 R54, P1, R10, R54, RZ ;  /* 0x000000360a36e210 */ /* 0x001fca0007f3e0ff */
[----:B------:R-:W-:Y:S01]  /*8a20*/  @!P6 IMAD.X R55, R65, 0x1, R55, P1 ;  /* 0x000000014137e824 */ /* 0x000fe200008e0637 */
[----:B------:R-:W-:-:S04]  /*8a30*/  ISETP.NE.AND P1, PT, R56, RZ, PT ;  /* 0x000000ff3800720c */ /* 0x000fc80003f25270 */
[----:B------:R-:W-:Y:S01]  /*8a40*/  @!P6 STG.E.U8 desc[UR16][R54.64+0x18], R149 ;  /* 0x000018953600e986 */ /* 0x000fe2000c101110 */
[----:B------:R-:W-:-:S13]  /*8a50*/  ISETP.LT.OR P6, PT, R66, 0x1a, !P4 ;  /* 0x0000001a4200780c */ /* 0x000fda00067c1670 */
[----:B------:R-:W0:Y:S02]  /*8a60*/  @!P6 LDC.64 R50, c[0x0][0x5c0] ;  /* 0x00017000ff32eb82 */ /* 0x000e240000000a00 */
[----:B0-----:R-:W-:-:S05]  /*8a70*/  @!P6 IADD3 R50, P4, R10, R50, RZ ;  /* 0x000000320a32e210 */ /* 0x001fca0007f9e0ff */
[----:B------:R-:W-:Y:S01]  /*8a80*/  @!P6 IMAD.X R51, R65, 0x1, R51, P4 ;  /* 0x000000014133e824 */ /* 0x000fe200020e0633 */
[----:B------:R-:W-:-:S04]  /*8a90*/  LOP3.LUT P4, RZ, R175, 0x20000000, RZ, 0xc0, !PT ;  /* 0x20000000afff7812 */ /* 0x000fc8000788c0ff */
[----:B------:R-:W-:Y:S01]  /*8aa0*/  P2R R52, PR, RZ, 0x10 ;  /* 0x00000010ff347803 */ /* 0x000fe20000000000 */
[----:B------:R0:W-:Y:S01]  /*8ab0*/  @!P6 STG.E.U8 desc[UR16][R50.64+0x19], R49 ;  /* 0x000019313200e986 */ /* 0x0001e2000c101110 */
[----:B------:R-:W-:-:S03]  /*8ac0*/  LOP3.LUT P4, RZ, R175, 0x200, RZ, 0xc0, !PT ;  /* 0x00000200afff7812 */ /* 0x000fc6000788c0ff */
[----:B------:R1:W-:Y:S01]  /*8ad0*/  @!P1 STG.E.U8 desc[UR16][R46.64+0x18], R145 ;  /* 0x000018912e009986 */ /* 0x0003e2000c101110 */
[----:B------:R-:W-:-:S03]  /*8ae0*/  LOP3.LUT P1, RZ, R175, 0x100, RZ, 0xc0, !PT ;  /* 0x00000100afff7812 */ /* 0x000fc6000782c0ff */
[----:B------:R2:W-:Y:S01]  /*8af0*/  @!P2 STG.E.U8 desc[UR16][R44.64+0x19], R53 ;  /* 0x000019352c00a986 */ /* 0x0005e2000c101110 */
[C---:B------:R-:W-:Y:S01]  /*8b00*/  LOP3.LUT P2, RZ, R175.reuse, 0x8000000, RZ, 0xc0, !PT ;  /* 0x08000000afff7812 */ /* 0x040fe2000784c0ff */
[----:B0-----:R-:W0:Y:S02]  /*8b10*/  @!P3 LDC.64 R48, c[0x0][0x5c0] ;  /* 0x00017000ff30bb82 */ /* 0x001e240000000a00 */
[----:B------:R3:W-:Y:S01]  /*8b20*/  @!P5 STG.E.U8 desc[UR16][R42.64], R147 ;  /* 0x000000932a00d986 */ /* 0x0007e2000c101110 */
[C---:B------:R-:W-:Y:S02]  /*8b30*/  LOP3.LUT P5, RZ, R175.reuse, 0x40, RZ, 0xc0, !PT ;  /* 0x00000040afff7812 */ /* 0x040fe400078ac0ff */
[----:B------:R-:W-:Y:S02]  /*8b40*/  F2FP.SATFINITE.E4M3.F32.PACK_AB_MERGE_C R51, RZ, R146, RZ ;  /* 0x00000092ff33723e */ /* 0x000fe400048070ff */
[----:B-1----:R-:W-:Y:S01]  /*8b50*/  F2FP.SATFINITE.E4M3.F32.PACK_AB_MERGE_C R47, RZ, R138, RZ ;  /* 0x0000008aff2f723e */ /* 0x002fe200048070ff */
[----:B--2---:R-:W1:Y:S02]  /*8b60*/  @!P4 LDC.64 R44, c[0x0][0x5c0] ;  /* 0x00017000ff2ccb82 */ /* 0x004e640000000a00 */
[----:B------:R2:W-:Y:S01]  /*8b70*/  @!P0 STG.E.U8 desc[UR16][R40.64+0x1], R51 ;  /* 0x0000013328008986 */ /* 0x0005e2000c101110 */
[----:B------:R-:W-:-:S02]  /*8b80*/  LOP3.LUT P0, RZ, R175, 0x4000000, RZ, 0xc0, !PT ;  /* 0x04000000afff7812 */ /* 0x000fc4000780c0ff */
[----:B---3--:R-:W-:-:S03]  /*8b90*/  F2FP.SATFINITE.E4M3.F32.PACK_AB_MERGE_C R43, RZ, R140, RZ ;  /* 0x0000008cff2b723e */ /* 0x008fc600048070ff */
[----:B--2---:R-:W2:Y:S01]  /*8ba0*/  @!P1 LDC.64 R40, c[0x0][0x5c0] ;  /* 0x00017000ff289b82 */ /* 0x004ea20000000a00 */
[----:B0-----:R-:W-:-:S05]  /*8bb0*/  @!P3 IADD3 R48, P6, R173, R48, RZ ;  /* 0x00000030ad30b210 */ /* 0x001fca0007fde0ff */
[----:B------:R-:W-:Y:S01]  /*8bc0*/  @!P3 IMAD.X R49, R172, 0x1, R49, P6 ;  /* 0x00000001ac31b824 */ /* 0x000fe200030e0631 */
[----:B-1----:R-:W-:-:S04]  /*8bd0*/  @!P4 IADD3 R44, P6, R171, R44, RZ ;  /* 0x0000002cab2cc210 */ /* 0x002fc80007fde0ff */
[----:B------:R-:W-:Y:S01]  /*8be0*/  @!P3 STG.E.U8 desc[UR16][R48.64], R143 ;  /* 0x0000008f3000b986 */ /* 0x000fe2000c101110 */
[C---:B------:R-:W-:Y:S01]  /*8bf0*/  LOP3.LUT P3, RZ, R175.reuse, 0x20, RZ, 0xc0, !PT ;  /* 0x00000020afff7812 */ /* 0x040fe2000786c0ff */
[----:B------:R-:W-:Y:S01]  /*8c00*/  @!P4 IMAD.X R45, R170, 0x1, R45, P6 ;  /* 0x00000001aa2dc824 */ /* 0x000fe200030e062d */
[----:B------:R-:W-:-:S04]  /*8c10*/  LOP3.LUT P6, RZ, R175, 0x10000000, RZ, 0xc0, !PT ;  /* 0x10000000afff7812 */ /* 0x000fc800078cc0ff */
[----:B------:R0:W-:Y:S01]  /*8c20*/  @!P4 STG.E.U8 desc[UR16][R44.64+0x1], R43 ;  /* 0x0000012b2c00c986 */ /* 0x0001e2000c101110 */
[----:B------:R-:W-:Y:S01]  /*8c30*/  ISETP.NE.AND P4, PT, R52, RZ, PT ;  /* 0x000000ff3400720c */ /* 0x000fe20003f85270 */
[----:B0-----:R-:W0:-:S12]  /*8c40*/  @!P5 LDC.64 R42, c[0x0][0x5c0] ;  /* 0x00017000ff2adb82 */ /* 0x001e180000000a00 */
[----:B------:R-:W-:Y:S01]  /*8c50*/  @!P4 STG.E.U8 desc[UR16][R38.64+0x8], R141 ;  /* 0x0000088d2600c986 */ /* 0x000fe2000c101110 */
[----:B------:R-:W-:-:S03]  /*8c60*/  LOP3.LUT P4, RZ, R175, 0x10, RZ, 0xc0, !PT ;  /* 0x00000010afff7812 */ /* 0x000fc6000788c0ff */
[----:B------:R1:W-:Y:S01]  /*8c70*/  @!P6 STG.E.U8 desc[UR16][R36.64+0x9], R47 ;  /* 0x0000092f2400e986 */ /* 0x0003e2000c101110 */
[----:B--2---:R-:W-:-:S05]  /*8c80*/  @!P1 IADD3 R40, P6, R169, R40, RZ ;  /* 0x00000028a9289210 */ /* 0x004fca0007fde0ff */
[----:B------:R-:W-:-:S05]  /*8c90*/  @!P1 IMAD.X R41, R168, 0x1, R41, P6 ;  /* 0x00000001a8299824 */ /* 0x000fca00030e0629 */
[----:B------:R2:W-:Y:S01]  /*8ca0*/  @!P1 STG.E.U8 desc[UR16][R40.64+0x8], R139 ;  /* 0x0000088b28009986 */ /* 0x0005e2000c101110 */
[----:B-1----:R-:W1:Y:S01]  /*8cb0*/  @!P3 LDC.64 R36, c[0x0][0x5c0] ;  /* 0x00017000ff24bb82 */ /* 0x002e620000000a00 */
[----:B------:R-:W-:Y:S02]  /*8cc0*/  LOP3.LUT P1, RZ, R175, 0x8, RZ, 0xc0, !PT ;  /* 0x00000008afff7812 */ /* 0x000fe4000782c0ff */
[----:B0-----:R-:W-:-:S05]  /*8cd0*/  @!P5 IADD3 R38, P6, R167, R42, RZ ;  /* 0x0000002aa726d210 */ /* 0x001fca0007fde0ff */
[----:B------:R-:W-:Y:S01]  /*8ce0*/  @!P5 IMAD.X R39, R166, 0x1, R43, P6 ;  /* 0x00000001a627d824 */ /* 0x000fe200030e062b */
[----:B------:R-:W-:Y:S02]  /*8cf0*/  F2FP.SATFINITE.E4M3.F32.PACK_AB_MERGE_C R43, RZ, R136, RZ ;  /* 0x00000088ff2b723e */ /* 0x000fe400048070ff */
[----:B--2---:R-:W-:-:S03]  /*8d00*/  F2FP.SATFINITE.E4M3.F32.PACK_AB_MERGE_C R41, RZ, R134, RZ ;  /* 0x00000086ff29723e */ /* 0x004fc600048070ff */
[----:B------:R0:W-:Y:S01]  /*8d10*/  @!P5 STG.E.U8 desc[UR16][R38.64+0x9], R43 ;  /* 0x0000092b2600d986 */ /* 0x0001e2000c101110 */
[----:B------:R-:W-:-:S03]  /*8d20*/  LOP3.LUT P5, RZ, R175, 0x800000, RZ, 0xc0, !PT ;  /* 0x00800000afff7812 */ /* 0x000fc600078ac0ff */
[----:B------:R-:W-:Y:S01]  /*8d30*/  @!P2 STG.E.U8 desc[UR16][R34.64+0x10], R137 ;  /* 0x000010892200a986 */ /* 0x000fe2000c101110 */
[----:B------:R-:W-:Y:S02]  /*8d40*/  LOP3.LUT P2, RZ, R175, 0x4, RZ, 0xc0, !PT ;  /* 0x00000004afff7812 */ /* 0x000fe4000784c0ff */
[----:B-1----:R-:W-:Y:S01]  /*8d50*/  @!P3 IADD3 R36, P6, R165, R36, RZ ;  /* 0x00000024a524b210 */ /* 0x002fe20007fde0ff */
[----:B------:R1:W-:Y:S01]  /*8d60*/  @!P0 STG.E.U8 desc[UR16][R32.64+0x11], R41 ;  /* 0x0000112920008986 */ /* 0x0003e2000c101110 */
[----:B------:R-:W-:Y:S01]  /*8d70*/  LOP3.LUT P0, RZ, R175, 0x2, RZ, 0xc0, !PT ;  /* 0x00000002afff7812 */ /* 0x000fe2000780c0ff */
[----:B0-----:R-:W0:Y:S02]  /*8d80*/  @!P4 LDC.64 R38, c[0x0][0x5c0] ;  /* 0x00017000ff26cb82 */ /* 0x001e240000000a00 */
[----:B------:R-:W-:-:S05]  /*8d90*/  @!P3 IMAD.X R37, R164, 0x1, R37, P6 ;  /* 0x00000001a425b824 */ /* 0x000fca00030e0625 */
[----:B------:R2:W-:Y:S01]  /*8da0*/  @!P3 STG.E.U8 desc[UR16][R36.64+0x10], R135 ;  /* 0x000010872400b986 */ /* 0x0005e2000c101110 */
[----:B------:R-:W-:Y:S01]  /*8db0*/  LOP3.LUT P3, RZ, R175, 0x400000, RZ, 0xc0, !PT ;  /* 0x00400000afff7812 */ /* 0x000fe2000786c0ff */
[----:B-1----:R-:W1:Y:S01]  /*8dc0*/  @!P1 LDC.64 R32, c[0x0][0x5c0] ;  /* 0x00017000ff209b82 */ /* 0x002e620000000a00 */
[----:B--2---:R-:W-:Y:S02]  /*8dd0*/  F2FP.SATFINITE.E4M3.F32.PACK_AB_MERGE_C R37, RZ, R128, RZ ;  /* 0x00000080ff25723e */ /* 0x004fe400048070ff */
[----:B0-----:R-:W-:-:S05]  /*8de0*/  @!P4 IADD3 R34, P6, R163, R38, RZ ;  /* 0x00000026a322c210 */ /* 0x001fca0007fde0ff */
[----:B------:R-:W-:Y:S01]  /*8df0*/  @!P4 IMAD.X R35, R162, 0x1, R39, P6 ;  /* 0x00000001a223c824 */ /* 0x000fe200030e0627 */
[----:B------:R-:W-:Y:S02]  /*8e00*/  F2FP.SATFINITE.E4M3.F32.PACK_AB_MERGE_C R39, RZ, R130, RZ ;  /* 0x00000082ff27723e */ /* 0x000fe400048070ff */
[----:B------:R-:W-:-:S03]  /*8e10*/  LOP3.LUT P6, RZ, R175, 0x2000000, RZ, 0xc0, !PT ;  /* 0x02000000afff7812 */ /* 0x000fc600078cc0ff */
[----:B------:R0:W-:Y:S01]  /*8e20*/  @!P4 STG.E.U8 desc[UR16][R34.64+0x11], R39 ;  /* 0x000011272200c986 */ /* 0x0001e2000c101110 */
[----:B------:R-:W-:-:S09]  /*8e30*/  LOP3.LUT P4, RZ, R175, 0x1, RZ, 0xc0, !PT ;  /* 0x00000001afff7812 */ /* 0x000fd2000788c0ff */
[----:B------:R-:W-:Y:S01]  /*8e40*/  @!P6 STG.E.U8 desc[UR16][R30.64+0x18], R133 ;  /* 0x000018851e00e986 */ /* 0x000fe2000c101110 */
[----:B-1----:R-:W-:Y:S01]  /*8e50*/  @!P1 IADD3 R32, P6, R87, R32, RZ ;  /* 0x0000002057209210 */ /* 0x002fe20007fde0ff */
[----:B0-----:R-:W0:Y:S02]  /*8e60*/  @!P2 LDC.64 R34, c[0x0][0x5c0] ;  /* 0x00017000ff22ab82 */ /* 0x001e240000000a00 */
[----:B------:R1:W-:Y:S01]  /*8e70*/  @!P5 STG.E.U8 desc[UR16][R28.64+0x19], R37 ;  /* 0x000019251c00d986 */ /* 0x0003e2000c101110 */
[----:B------:R-:W-:Y:S01]  /*8e80*/  LOP3.LUT P5, RZ, R175, 0x200000, RZ, 0xc0, !PT ;  /* 0x00200000afff7812 */ /* 0x000fe200078ac0ff */
[----:B------:R-:W-:-:S05]  /*8e90*/  @!P1 IMAD.X R33, R86, 0x1, R33, P6 ;  /* 0x0000000156219824 */ /* 0x000fca00030e0621 */
[----:B------:R2:W-:Y:S01]  /*8ea0*/  @!P1 STG.E.U8 desc[UR16][R32.64+0x18], R131 ;  /* 0x0000188320009986 */ /* 0x0005e2000c101110 */
[----:B------:R-:W-:Y:S01]  /*8eb0*/  ISETP.NE.AND P1, PT, R180, RZ, PT ;  /* 0x000000ffb400720c */ /* 0x000fe20003f25270 */
[----:B-1----:R-:W1:Y:S01]  /*8ec0*/  @!P0 LDC.64 R28, c[0x0][0x5c0] ;  /* 0x00017000ff1c8b82 */ /* 0x002e620000000a00 */
[----:B--2---:R-:W-:Y:S02]  /*8ed0*/  F2FP.SATFINITE.E4M3.F32.PACK_AB_MERGE_C R33, RZ, R124, RZ ;  /* 0x0000007cff21723e */ /* 0x004fe400048070ff */
[----:B0-----:R-:W-:-:S05]  /*8ee0*/  @!P2 IADD3 R30, P6, R85, R34, RZ ;  /* 0x00000022551ea210 */ /* 0x001fca0007fde0ff */
[----:B------:R-:W-:Y:S01]  /*8ef0*/  @!P2 IMAD.X R31, R84, 0x1, R35, P6 ;  /* 0x00000001541fa824 */ /* 0x000fe200030e0623 */
[----:B------:R-:W-:Y:S02]  /*8f00*/  F2FP.SATFINITE.E4M3.F32.PACK_AB_MERGE_C R35, RZ, R126, RZ ;  /* 0x0000007eff23723e */ /* 0x000fe400048070ff */
[----:B------:R-:W-:-:S03]  /*8f10*/  LOP3.LUT P6, RZ, R175, 0x1000000, RZ, 0xc0, !PT ;  /* 0x01000000afff7812 */ /* 0x000fc600078cc0ff */
[----:B------:R0:W-:Y:S01]  /*8f20*/  @!P2 STG.E.U8 desc[UR16][R30.64+0x19], R35 ;  /* 0x000019231e00a986 */ /* 0x0001e2000c101110 */
[----:B------:R-:W-:-:S09]  /*8f30*/  ISETP.NE.AND P2, PT, R179, RZ, PT ;  /* 0x000000ffb300720c */ /* 0x000fd20003f45270 */
[----:B------:R-:W-:Y:S01]  /*8f40*/  @!P6 STG.E.U8 desc[UR16][R26.64], R129 ;  /* 0x000000811a00e986 */ /* 0x000fe2000c101110 */
[----:B-1----:R-:W-:Y:S01]  /*8f50*/  @!P0 IADD3 R28, P6, R83, R28, RZ ;  /* 0x0000001c531c8210 */ /* 0x002fe20007fde0ff */
[----:B0-----:R-:W0:Y:S02]  /*8f60*/  @!P4 LDC.64 R30, c[0x0][0x5c0] ;  /* 0x00017000ff1ecb82 */ /* 0x001e240000000a00 */
[----:B------:R-:W-:Y:S01]  /*8f70*/  @!P3 STG.E.U8 desc[UR16][R24.64+0x1], R33 ;  /* 0x000001211800b986 */ /* 0x000fe2000c101110 */
[----:B------:R-:W-:Y:S01]  /*8f80*/  LOP3.LUT P3, RZ, R175, 0x80000, RZ, 0xc0, !PT ;  /* 0x00080000afff7812 */ /* 0x000fe2000786c0ff */
[----:B------:R-:W-:-:S05]  /*8f90*/  @!P0 IMAD.X R29, R82, 0x1, R29, P6 ;  /* 0x00000001521d8824 */ /* 0x000fca00030e061d */
[----:B------:R1:W-:Y:S01]  /*8fa0*/  @!P0 STG.E.U8 desc[UR16][R28.64], R127 ;  /* 0x0000007f1c008986 */ /* 0x0003e2000c101110 */
[----:B------:R-:W-:Y:S02]  /*8fb0*/  ISETP.NE.AND P0, PT, R178, RZ, PT ;  /* 0x000000ffb200720c */ /* 0x000fe40003f05270 */
[----:B-1----:R-:W-:Y:S02]  /*8fc0*/  F2FP.SATFINITE.E4M3.F32.PACK_AB_MERGE_C R29, RZ, R120, RZ ;  /* 0x00000078ff1d723e */ /* 0x002fe400048070ff */
[----:B0-----:R-:W-:-:S05]  /*8fd0*/  @!P4 IADD3 R26, P6, R81, R30, RZ ;  /* 0x0000001e511ac210 */ /* 0x001fca0007fde0ff */
[----:B------:R-:W-:Y:S01]  /*8fe0*/  @!P4 IMAD.X R27, R80, 0x1, R31, P6 ;  /* 0x00000001501bc824 */ /* 0x000fe200030e061f */
[----:B------:R-:W-:Y:S02]  /*8ff0*/  F2FP.SATFINITE.E4M3.F32.PACK_AB_MERGE_C R31, RZ, R122, RZ ;  /* 0x0000007aff1f723e */ /* 0x000fe400048070ff */
[----:B------:R-:W-:-:S03]  /*9000*/  LOP3.LUT P6, RZ, R175, 0x100000, RZ, 0xc0, !PT ;  /* 0x00100000afff7812 */ /* 0x000fc600078cc0ff */
[----:B------:R0:W-:Y:S01]  /*9010*/  @!P4 STG.E.U8 desc[UR16][R26.64+0x1], R31 ;  /* 0x0000011f1a00c986 */ /* 0x0001e2000c101110 */
[----:B------:R-:W-:-:S03]  /*9020*/  ISETP.NE.AND P4, PT, R177, RZ, PT ;  /* 0x000000ffb100720c */ /* 0x000fc60003f85270 */
[----:B------:R-:W-:Y:S01]  /*9030*/  @!P5 STG.E.U8 desc[UR16][R22.64+0x8], R125 ;  /* 0x0000087d1600d986 */ /* 0x000fe2000c101110 */
[----:B------:R-:W-:-:S05]  /*9040*/  ISETP.NE.AND P5, PT, R176, RZ, PT ;  /* 0x000000ffb000720c */ /* 0x000fca0003fa5270 */
[----:B------:R1:W-:Y:S04]  /*9050*/  @!P6 STG.E.U8 desc[UR16][R20.64+0x9], R29 ;  /* 0x0000091d1400e986 */ /* 0x0003e8000c101110 */
[----:B0-----:R-:W0:Y:S08]  /*9060*/  @!P4 LDC.64 R26, c[0x0][0x5c0] ;  /* 0x00017000ff1acb82 */ /* 0x001e300000000a00 */
[----:B------:R-:W2:Y:S08]  /*9070*/  @!P5 LDC.64 R24, c[0x0][0x5c0] ;  /* 0x00017000ff18db82 */ /* 0x000eb00000000a00 */
[----:B-1----:R-:W1:Y:S01]  /*9080*/  @!P0 LDC.64 R28, c[0x0][0x5c0] ;  /* 0x00017000ff1c8b82 */ /* 0x002e620000000a00 */
[----:B--2---:R-:W-:-:S05]  /*9090*/  @!P5 IADD3 R24, P6, R79, R24, RZ ;  /* 0x000000184f18d210 */ /* 0x004fca0007fde0ff */
[----:B------:R-:W-:Y:S01]  /*90a0*/  @!P5 IMAD.X R25, R78, 0x1, R25, P6 ;  /* 0x000000014e19d824 */ /* 0x000fe200030e0619 */
[----:B------:R-:W-:-:S04]  /*90b0*/  LOP3.LUT P6, RZ, R175, 0x10000, RZ, 0xc0, !PT ;  /* 0x00010000afff7812 */ /* 0x000fc800078cc0ff */
[----:B------:R2:W-:Y:S01]  /*90c0*/  @!P5 STG.E.U8 desc[UR16][R24.64+0x8], R123 ;  /* 0x0000087b1800d986 */ /* 0x0005e2000c101110 */
[----:B0-----:R-:W-:-:S05]  /*90d0*/  @!P4 IADD3 R22, P5, R77, R26, RZ ;  /* 0x0000001a4d16c210 */ /* 0x001fca0007fbe0ff */
[----:B------:R-:W-:Y:S01]  /*90e0*/  @!P4 IMAD.X R23, R76, 0x1, R27, P5 ;  /* 0x000000014c17c824 */ /* 0x000fe200028e061b */
[----:B------:R-:W-:Y:S02]  /*90f0*/  F2FP.SATFINITE.E4M3.F32.PACK_AB_MERGE_C R27, RZ, R118, RZ ;  /* 0x00000076ff1b723e */ /* 0x000fe400048070ff */
[----:B------:R-:W-:-:S03]  /*9100*/  LOP3.LUT P5, RZ, R175, 0x20000, RZ, 0xc0, !PT ;  /* 0x00020000afff7812 */ /* 0x000fc600078ac0ff */
[----:B------:R0:W-:Y:S01]  /*9110*/  @!P4 STG.E.U8 desc[UR16][R22.64+0x9], R27 ;  /* 0x0000091b1600c986 */ /* 0x0001e2000c101110 */
[----:B------:R-:W-:Y:S02]  /*9120*/  LOP3.LUT P4, RZ, R175, 0x40000, RZ, 0xc0, !PT ;  /* 0x00040000afff7812 */ /* 0x000fe4000788c0ff */
[----:B--2---:R-:W-:Y:S01]  /*9130*/  F2FP.SATFINITE.E4M3.F32.PACK_AB_MERGE_C R25, RZ, R116, RZ ;  /* 0x00000074ff19723e */ /* 0x004fe200048070ff */
[----:B------:R-:W-:Y:S01]  /*9140*/  @!P3 STG.E.U8 desc[UR16][R18.64+0x10], R121 ;  /* 0x000010791200b986 */ /* 0x000fe2000c101110 */
[----:B------:R-:W-:Y:S01]  /*9150*/  ISETP.NE.AND P3, PT, R174, RZ, PT ;  /* 0x000000ffae00720c */ /* 0x000fe20003f65270 */
[----:B0-----:R-:W0:Y:S01]  /*9160*/  @!P2 LDC.64 R26, c[0x0][0x5c0] ;  /* 0x00017000ff1aab82 */ /* 0x001e220000000a00 */
[----:B------:R-:W-:-:S07]  /*9170*/  F2FP.SATFINITE.E4M3.F32.PACK_AB_MERGE_C R23, RZ, R108, RZ ;  /* 0x0000006cff17723e */ /* 0x000fce00048070ff */
[----:B------:R2:W-:Y:S04]  /*9180*/  @!P4 STG.E.U8 desc[UR16][R16.64+0x11], R25 ;  /* 0x000011191000c986 */ /* 0x0005e8000c101110 */
[----:B------:R-:W3:Y:S08]  /*9190*/  @!P3 LDC.64 R20, c[0x0][0x5c0] ;  /* 0x00017000ff14bb82 */ /* 0x000ef00000000a00 */
[----:B--2---:R-:W2:Y:S01]  /*91a0*/  @!P1 LDC.64 R24, c[0x0][0x5c0] ;  /* 0x00017000ff189b82 */ /* 0x004ea20000000a00 */
[----:B---3--:R-:W-:-:S05]  /*91b0*/  @!P3 IADD3 R20, P4, R73, R20, RZ ;  /* 0x000000144914b210 */ /* 0x008fca0007f9e0ff */
[----:B------:R-:W-:Y:S01]  /*91c0*/  @!P3 IMAD.X R21, R74, 0x1, R21, P4 ;  /* 0x000000014a15b824 */ /* 0x000fe200020e0615 */
[----:B0-----:R-:W-:-:S04]  /*91d0*/  @!P2 IADD3 R16, P4, R71, R26, RZ ;  /* 0x0000001a4710a210 */ /* 0x001fc80007f9e0ff */
[----:B------:R0:W-:Y:S01]  /*91e0*/  @!P3 STG.E.U8 desc[UR16][R20.64+0x10], R111 ;  /* 0x0000106f1400b986 */ /* 0x0001e2000c101110 */
[----:B-1----:R-:W-:Y:S01]  /*91f0*/  @!P0 IADD3 R18, P3, R75, R28, RZ ;  /* 0x0000001c4b128210 */ /* 0x002fe20007f7e0ff */
[----:B------:R-:W-:-:S04]  /*9200*/  @!P2 IMAD.X R17, R70, 0x1, R27, P4 ;  /* 0x000000014611a824 */ /* 0x000fc800020e061b */
[----:B------:R-:W-:Y:S01]  /*9210*/  @!P0 IMAD.X R19, R72, 0x1, R29, P3 ;  /* 0x0000000148138824 */ /* 0x000fe200018e061d */
[----:B------:R-:W-:-:S04]  /*9220*/  ISETP.GE.AND P3, PT, R67, 0x181, PT ;  /* 0x000001814300780c */ /* 0x000fc80003f66270 */
[----:B------:R2:W-:Y:S01]  /*9230*/  @!P0 STG.E.U8 desc[UR16][R18.64+0x11], R23 ;  /* 0x0000111712008986 */ /* 0x0005e2000c101110 */
[C---:B------:R-:W-:Y:S02]  /*9240*/  ISETP.LT.OR P0, PT, R66.reuse, 0x1, !P3 ;  /* 0x000000014200780c */ /* 0x040fe40005f01670 */
[----:B------:R-:W-:Y:S01]  /*9250*/  ISETP.LT.OR P4, PT, R66, 0x2, !P3 ;  /* 0x000000024200780c */ /* 0x000fe20005f81670 */
[----:B------:R1:W-:Y:S01]  /*9260*/  @!P5 STG.E.U8 desc[UR16][R14.64+0x18], R119 ;  /* 0x000018770e00d986 */ /* 0x0003e2000c101110 */
[----:B0-----:R-:W-:-:S05]  /*9270*/  F2FP.SATFINITE.E4M3.F32.PACK_AB_MERGE_C R21, RZ, R114, RZ ;  /* 0x00000072ff15723e */ /* 0x001fca00048070ff */
[----:B------:R0:W-:Y:S01]  /*9280*/  @!P6 STG.E.U8 desc[UR16][R12.64+0x19], R21 ;  /* 0x000019150c00e986 */ /* 0x0001e2000c101110 */
[----:B--2---:R-:W-:-:S03]  /*9290*/  @!P1 IADD3 R18, P5, R69, R24, RZ ;  /* 0x0000001845129210 */ /* 0x004fc60007fbe0ff */
[----:B------:R-:W2:Y:S01]  /*92a0*/  @!P0 LDC.64 R26, c[0x0][0x5c0] ;  /* 0x00017000ff1a8b82 */ /* 0x000ea20000000a00 */
[----:B------:R-:W-:Y:S01]  /*92b0*/  F2FP.SATFINITE.E4M3.F32.PACK_AB_MERGE_C R23, RZ, R112, RZ ;  /* 0x00000070ff17723e */ /* 0x000fe200048070ff */
[----:B------:R3:W-:Y:S01]  /*92c0*/  @!P2 STG.E.U8 desc[UR16][R16.64+0x18], R115 ;  /* 0x000018731000a986 */ /* 0x0007e2000c101110 */
[----:B------:R-:W-:Y:S01]  /*92d0*/  @!P1 IMAD.X R19, R68, 0x1, R25, P5 ;  /* 0x0000000144139824 */ /* 0x000fe200028e0619 */
[C---:B------:R-:W-:Y:S01]  /*92e0*/  ISETP.LT.OR P2, PT, R66.reuse, 0x9, !P3 ;  /* 0x000000094200780c */ /* 0x040fe20005f41670 */
[----:B-1----:R-:W-:Y:S01]  /*92f0*/  @!P0 IMAD R14, R9, 0x180, RZ ;  /* 0x00000180090e8824 */ /* 0x002fe200078e02ff */
[----:B------:R-:W-:Y:S01]  /*9300*/  ISETP.LT.OR P5, PT, R66, 0xa, !P3 ;  /* 0x0000000a4200780c */ /* 0x000fe20005fa1670 */
[--C-:B------:R-:W-:Y:S01]  /*9310*/  @!P4 IMAD.MOV.U32 R15, RZ, RZ, R65.reuse ;  /* 0x000000ffff0fc224 */ /* 0x100fe200078e0041 */
[----:B------:R-:W1:Y:S01]  /*9320*/  @!P4 LDC.64 R28, c[0x0][0x5c0] ;  /* 0x00017000ff1ccb82 */ /* 0x000e620000000a00 */
[----:B0-----:R-:W-:Y:S01]  /*9330*/  @!P0 IMAD.MOV.U32 R12, RZ, RZ, R10 ;  /* 0x000000ffff0c8224 */ /* 0x001fe200078e000a */
[----:B------:R0:W-:Y:S01]  /*9340*/  @!P1 STG.E.U8 desc[UR16][R18.64+0x19], R23 ;  /* 0x0000191712009986 */ /* 0x0001e2000c101110 */
[----:B------:R-:W-:-:S02]  /*9350*/  @!P0 IMAD.MOV.U32 R13, RZ, RZ, R65 ;  /* 0x000000ffff0d8224 */ /* 0x000fc400078e0041 */
[----:B---3--:R-:W-:Y:S02]  /*9360*/  @!P4 IMAD R16, R9, 0x180, RZ ;  /* 0x000001800910c824 */ /* 0x008fe400078e02ff */
[----:B------:R-:W-:Y:S02]  /*9370*/  @!P0 IMAD.WIDE.U32 R12, R8, 0x180, R12 ;  /* 0x00000180080c8825 */ /* 0x000fe400078e000c */
[----:B------:R-:W3:Y:S01]  /*9380*/  @!P2 LDC.64 R20, c[0x0][0x5c0] ;  /* 0x00017000ff14ab82 */ /* 0x000ee20000000a00 */
[----:B0-----:R-:W-:Y:S02]  /*9390*/  F2FP.SATFINITE.E4M3.F32.PACK_AB_MERGE_C R19, RZ, R110, RZ ;  /* 0x0000006eff13723e */ /* 0x001fe400048070ff */
[----:B--2---:R-:W-:-:S05]  /*93a0*/  @!P0 IADD3 R12, P1, R12, R26, RZ ;  /* 0x0000001a0c0c8210 */ /* 0x004fca0007f3e0ff */
[----:B------:R-:W0:Y:S01]  /*93b0*/  @!P5 LDC.64 R24, c[0x0][0x5c0] ;  /* 0x00017000ff18db82 */ /* 0x000e220000000a00 */
[----:B------:R-:W-:Y:S01]  /*93c0*/  @!P0 IADD3.X R13, R27, R13, R14, P1, !PT ;  /* 0x0000000d1b0d8210 */ /* 0x000fe20000ffe40e */
[----:B------:R-:W-:-:S04]  /*93d0*/  @!P4 IMAD.MOV.U32 R14, RZ, RZ, R10 ;  /* 0x000000ffff0ec224 */ /* 0x000fc800078e000a */
[----:B------:R-:W-:Y:S01]  /*93e0*/  @!P4 IMAD.WIDE.U32 R14, R8, 0x180, R14 ;  /* 0x00000180080ec825 */ /* 0x000fe200078e000e */
[----:B------:R2:W-:Y:S01]  /*93f0*/  @!P0 STG.E.U8 desc[UR16][R12.64], R117 ;  /* 0x000000750c008986 */ /* 0x0005e2000c101110 */
[----:B------:R-:W-:Y:S02]  /*9400*/  ISETP.GE.AND P0, PT, R67, 0x189, PT ;  /* 0x000001894300780c */ /* 0x000fe40003f06270 */
[----:B-1----:R-:W-:-:S04]  /*9410*/  @!P4 IADD3 R14, P1, R14, R28, RZ ;  /* 0x0000001c0e0ec210 */ /* 0x002fc80007f3e0ff */
[----:B------:R-:W-:Y:S02]  /*9420*/  @!P4 IADD3.X R15, R29, R15, R16, P1, !PT ;  /* 0x0000000f1d0fc210 */ /* 0x000fe40000ffe410 */
[----:B------:R-:W-:Y:S01]  /*9430*/  ISETP.LT.OR P1, PT, R66, 0x1, !P0 ;  /* 0x000000014200780c */ /* 0x000fe20004721670 */
[----:B--2---:R-:W-:Y:S02]  /*9440*/  @!P2 IMAD.MOV.U32 R12, RZ, RZ, R10 ;  /* 0x000000ffff0ca224 */ /* 0x004fe400078e000a */
[----:B------:R1:W-:Y:S01]  /*9450*/  @!P4 STG.E.U8 desc[UR16][R14.64+0x1], R19 ;  /* 0x000001130e00c986 */ /* 0x0003e2000c101110 */
[----:B------:R-:W-:Y:S02]  /*9460*/  @!P2 IMAD.MOV.U32 R13, RZ, RZ, R65 ;  /* 0x000000ffff0da224 */ /* 0x000fe400078e0041 */
[----:B------:R-:W-:-:S07]  /*9470*/  @!P2 IMAD.WIDE.U32 R16, R8, 0x180, R12 ;  /* 0x000001800810a825 */ /* 0x000fce00078e000c */
[----:B---3--:R-:W-:Y:S05]  /*9480*/  @P1 BRA `(.L_x_44) ;  /* 0x0000000000241947 */ /* 0x008fea0003800000 */
[----:B------:R-:W-:Y:S01]  /*9490*/  IMAD.MOV.U32 R12, RZ, RZ, R10 ;  /* 0x000000ffff0c7224 */ /* 0x000fe200078e000a */
[----:B------:R-:W-:Y:S01]  /*94a0*/  ULDC.64 UR6, c[0x0][0x5c0] ;  /* 0x0001700000067ab9 */ /* 0x000fe20000000a00 */
[----:B------:R-:W-:Y:S02]  /*94b0*/  IMAD.MOV.U32 R13, RZ, RZ, R65 ;  /* 0x000000ffff0d7224 */ /* 0x000fe400078e0041 */
[----:B-1----:R-:W-:Y:S02]  /*94c0*/  IMAD R15, R9, 0x180, RZ ;  /* 0x00000180090f7824 */ /* 0x002fe400078e02ff */
[----:B------:R-:W-:-:S04]  /*94d0*/  IMAD.WIDE.U32 R12, R8, 0x180, R12 ;  /* 0x00000180080c7825 */ /* 0x000fc800078e000c */
[----:B------:R-:W-:Y:S01]  /*94e0*/  IMAD.IADD R15, R13, 0x1, R15 ;  /* 0x000000010d0f7824 */ /* 0x000fe200078e020f */
[----:B------:R-:W-:-:S04]  /*94f0*/  IADD3 R12, P1, P4, R12, UR6, R95 ;  /* 0x000000060c0c7c10 */ /* 0x000fc8000fc3e05f */
[----:B------:R-:W-:-:S05]  /*9500*/  IADD3.X R13, R15, UR7, R92, P1, P4 ;  /* 0x000000070f0d7c10 */ /* 0x000fca0008fe845c */
[----:B------:R2:W-:Y:S04]  /*9510*/  STG.E.U8 desc[UR16][R12.64], R113 ;  /* 0x000000710c007986 */ /* 0x0005e8000c101110 */
.L_x_44:
[----:B------:R-:W-:Y:S05]  /*9520*/  BSYNC B1 ;  /* 0x0000000000017941 */ /* 0x000fea0003800000 */
.L_x_43:
[----:B------:R-:W-:Y:S01]  /*9530*/  ISETP.LT.OR P1, PT, R66, 0x2, !P0 ;  /* 0x000000024200780c */ /* 0x000fe20004721670 */
[----:B--2---:R-:W-:Y:S02]  /*9540*/  @!P2 IMAD R12, R9, 0x180, RZ ;  /* 0x00000180090ca824 */ /* 0x004fe400078e02ff */
[----:B------:R-:W-:Y:S01]  /*9550*/  FMUL R106, R106, R88 ;  /* 0x000000586a6a7220 */ /* 0x000fe20000400000 */
[----:B-1----:R-:W-:Y:S01]  /*9560*/  @!P2 IADD3 R14, P4, R16, R20, RZ ;  /* 0x00000014100ea210 */ /* 0x002fe20007f9e0ff */
[----:B------:R-:W-:Y:S03]  /*9570*/  BSSY B1, `(.L_x_45) ;  /* 0x000000d000017945 */ /* 0x000fe60003800000 */
[----:B------:R-:W-:Y:S02]  /*9580*/  @!P2 IADD3.X R15, R21, R17, R12, P4, !PT ;  /* 0x00000011150fa210 */ /* 0x000fe400027fe40c */
[----:B------:R-:W-:-:S03]  /*9590*/  F2FP.SATFINITE.E4M3.F32.PACK_AB_MERGE_C R17, RZ, R106, RZ ;  /* 0x0000006aff11723e */ /* 0x000fc600048070ff */
[----:B------:R-:W-:Y:S05]  /*95a0*/  @P1 BRA `(.L_x_46) ;  /* 0x0000000000241947 */ /* 0x000fea0003800000 */
[----:B------:R-:W-:Y:S01]  /*95b0*/  IMAD.MOV.U32 R12, RZ, RZ, R10 ;  /* 0x000000ffff0c7224 */ /* 0x000fe200078e000a */
[----:B------:R-:W-:Y:S01]  /*95c0*/  ULDC.64 UR6, c[0x0][0x5c0] ;  /* 0x0001700000067ab9 */ /* 0x000fe20000000a00 */
[----:B------:R-:W-:Y:S02]  /*95d0*/  IMAD.MOV.U32 R13, RZ, RZ, R65 ;  /* 0x000000ffff0d7224 */ /* 0x000fe400078e0041 */
[----:B------:R-:W-:Y:S02]  /*95e0*/  IMAD R19, R9, 0x180, RZ ;  /* 0x0000018009137824 */ /* 0x000fe400078e02ff */
[----:B------:R-:W-:-:S04]  /*95f0*/  IMAD.WIDE.U32 R12, R8, 0x180, R12 ;  /* 0x00000180080c7825 */ /* 0x000fc800078e000c */
[----:B------:R-:W-:Y:S01]  /*9600*/  IMAD.IADD R19, R13, 0x1, R19 ;  /* 0x000000010d137824 */ /* 0x000fe200078e0213 */
[----:B------:R-:W-:-:S04]  /*9610*/  IADD3 R12, P1, P4, R12, UR6, R95 ;  /* 0x000000060c0c7c10 */ /* 0x000fc8000fc3e05f */
[----:B------:R-:W-:-:S05]  /*9620*/  IADD3.X R13, R19, UR7, R92, P1, P4 ;  /* 0x00000007130d7c10 */ /* 0x000fca0008fe845c */
[----:B------:R1:W-:Y:S04]  /*9630*/  STG.E.U8 desc[UR16][R12.64+0x1], R17 ;  /* 0x000001110c007986 */ /* 0x0003e8000c101110 */
.L_x_46:
[----:B------:R-:W-:Y:S05]  /*9640*/  BSYNC B1 ;  /* 0x0000000000017941 */ /* 0x000fea0003800000 */
.L_x_45:
[----:B------:R-:W-:Y:S01]  /*9650*/  FMUL R109, R109, R88 ;  /* 0x000000586d6d7220 */ /* 0x000fe20000400000 */
[----:B-1----:R-:W-:Y:S01]  /*9660*/  @!P5 IMAD.MOV.U32 R12, RZ, RZ, R10 ;  /* 0x000000ffff0cd224 */ /* 0x002fe200078e000a */
[C---:B------:R-:W-:Y:S01]  /*9670*/  ISETP.LT.OR P4, PT, R66.reuse, 0x11, !P3 ;  /* 0x000000114200780c */ /* 0x040fe20005f81670 */
[----:B------:R-:W-:Y:S01]  /*9680*/  @!P5 IMAD.MOV.U32 R13, RZ, RZ, R65 ;  /* 0x000000ffff0dd224 */ /* 0x000fe200078e0041 */
[----:B------:R-:W-:Y:S01]  /*9690*/  ISETP.LT.OR P1, PT, R66, 0x12, !P3 ;  /* 0x000000124200780c */ /* 0x000fe20005f21670 */
[----:B------:R-:W-:Y:S01]  /*96a0*/  @!P5 IMAD R16, R9, 0x180, RZ ;  /* 0x000001800910d824 */ /* 0x000fe200078e02ff */
[----:B------:R-:W-:Y:S01]  /*96b0*/  F2FP.SATFINITE.E4M3.F32.PACK_AB_MERGE_C R109, RZ, R109, RZ ;  /* 0x0000006dff6d723e */ /* 0x000fe200048070ff */
[----:B------:R-:W-:-:S04]  /*96c0*/  @!P5 IMAD.WIDE.U32 R12, R8, 0x180, R12 ;  /* 0x00000180080cd825 */ /* 0x000fc800078e000c */
[-C--:B------:R-:W-:Y:S01]  /*96d0*/  FMUL R104, R104, R88.reuse ;  /* 0x0000005868687220 */ /* 0x080fe20000400000 */
[----:B------:R-:W-:Y:S01]  /*96e0*/  FMUL R107, R107, R88 ;  /* 0x000000586b6b7220 */ /* 0x000fe20000400000 */
[----:B------:R-:W-:Y:S01]  /*96f0*/  BSSY B1, `(.L_x_47) ;  /* 0x0000014000017945 */ /* 0x000fe20003800000 */
[----:B------:R1:W-:Y:S01]  /*9700*/  @!P2 STG.E.U8 desc[UR16][R14.64+0x8], R109 ;  /* 0x0000086d0e00a986 */ /* 0x0003e2000c101110 */
[----:B0-----:R-:W-:Y:S02]  /*9710*/  @!P5 IADD3 R12, P2, R12, R24, RZ ;  /* 0x000000180c0cd210 */ /* 0x001fe40007f5e0ff */
[----:B------:R-:W-:Y:S01]  /*9720*/  F2FP.SATFINITE.E4M3.F32.PACK_AB_MERGE_C R17, RZ, R104, RZ ;  /* 0x00000068ff11723e */ /* 0x000fe200048070ff */
[----:B------:R-:W0:Y:S01]  /*9730*/  @!P4 LDC.64 R18, c[0x0][0x5c0] ;  /* 0x00017000ff12cb82 */ /* 0x000e220000000a00 */
[----:B------:R-:W-:Y:S02]  /*9740*/  @!P5 IADD3.X R13, R25, R13, R16, P2, !PT ;  /* 0x0000000d190dd210 */ /* 0x000fe400017fe410 */
[----:B------:R-:W-:-:S02]  /*9750*/  ISETP.LT.OR P2, PT, R66, 0x9, !P0 ;  /* 0x000000094200780c */ /* 0x000fc40004741670 */
[----:B------:R-:W-:Y:S01]  /*9760*/  F2FP.SATFINITE.E4M3.F32.PACK_AB_MERGE_C R107, RZ, R107, RZ ;  /* 0x0000006bff6b723e */ /* 0x000fe200048070ff */
[----:B------:R1:W-:Y:S02]  /*9770*/  @!P5 STG.E.U8 desc[UR16][R12.64+0x9], R17 ;  /* 0x000009110c00d986 */ /* 0x0003e4000c101110 */
[----:B------:R-:W2:Y:S08]  /*9780*/  @!P1 LDC.64 R20, c[0x0][0x5c0] ;  /* 0x00017000ff149b82 */ /* 0x000eb00000000a00 */
[----:B------:R-:W-:Y:S05]  /*9790*/  @P2 BRA `(.L_x_48) ;  /* 0x0000000000242947 */ /* 0x000fea0003800000 */
[----:B-1----:R-:W-:Y:S01]  /*97a0*/  IMAD.MOV.U32 R12, RZ, RZ, R10 ;  /* 0x000000ffff0c7224 */ /* 0x002fe200078e000a */
        /* <DEDUP_REMOVED lines=8> */
.L_x_48:
[----:B------:R-:W-:Y:S05]  /*9830*/  BSYNC B1 ;  /* 0x0000000000017941 */ /* 0x000fea0003800000 */
.L_x_47:
[----:B------:R-:W-:Y:S01]  /*9840*/  ISETP.LT.OR P2, PT, R66, 0xa, !P0 ;  /* 0x0000000a4200780c */ /* 0x000fe20004741670 */
[----:B------:R-:W-:Y:S01]  /*9850*/  FMUL R102, R102, R88 ;  /* 0x0000005866667220 */ /* 0x000fe20000400000 */
[----:B------:R-:W-:Y:S04]  /*9860*/  BSSY B1, `(.L_x_49) ;  /* 0x000000c000017945 */ /* 0x000fe80003800000 */
[----:B-1----:R-:W-:-:S07]  /*9870*/  F2FP.SATFINITE.E4M3.F32.PACK_AB_MERGE_C R15, RZ, R102, RZ ;  /* 0x00000066ff0f723e */ /* 0x002fce00048070ff */
[----:B------:R-:W-:Y:S05]  /*9880*/  @P2 BRA `(.L_x_50) ;  /* 0x0000000000242947 */ /* 0x000fea0003800000 */
[----:B---3--:R-:W-:Y:S01]  /*9890*/  IMAD.MOV.U32 R12, RZ, RZ, R10 ;  /* 0x000000ffff0c7224 */ /* 0x008fe200078e000a */
        /* <DEDUP_REMOVED lines=8> */
.L_x_50:
[----:B------:R-:W-:Y:S05]  /*9920*/  BSYNC B1 ;  /* 0x0000000000017941 */ /* 0x000fea0003800000 */
.L_x_49:
[--C-:B-1-3--:R-:W-:Y:S01]  /*9930*/  @!P4 IMAD.MOV.U32 R12, RZ, RZ, R10.reuse ;  /* 0x000000ffff0cc224 */ /* 0x10afe200078e000a */
[C---:B------:R-:W-:Y:S01]  /*9940*/  ISETP.LT.OR P2, PT, R66.reuse, 0x19, !P3 ;  /* 0x000000194200780c */ /* 0x040fe20005f41670 */
[----:B------:R-:W-:Y:S01]  /*9950*/  @!P4 IMAD.MOV.U32 R13, RZ, RZ, R65 ;  /* 0x000000ffff0dc224 */ /* 0x000fe200078e0041 */
[----:B------:R-:W-:Y:S01]  /*9960*/  ISETP.LT.OR P3, PT, R66, 0x1a, !P3 ;  /* 0x0000001a4200780c */ /* 0x000fe20005f61670 */
[----:B------:R-:W-:Y:S02]  /*9970*/  @!P1 IMAD.MOV.U32 R14, RZ, RZ, R10 ;  /* 0x000000ffff0e9224 */ /* 0x000fe400078e000a */
[----:B------:R-:W-:Y:S01]  /*9980*/  FMUL R105, R105, R88 ;  /* 0x0000005869697220 */ /* 0x000fe20000400000 */
[----:B------:R-:W-:-:S04]  /*9990*/  @!P4 IMAD.WIDE.U32 R12, R8, 0x180, R12 ;  /* 0x00000180080cc825 */ /* 0x000fc800078e000c */
[-C--:B------:R-:W-:Y:S01]  /*99a0*/  FMUL R100, R100, R88.reuse ;  /* 0x0000005864647220 */ /* 0x080fe20000400000 */
[----:B------:R-:W-:Y:S01]  /*99b0*/  FMUL R103, R103, R88 ;  /* 0x0000005867677220 */ /* 0x000fe20000400000 */
[----:B------:R-:W-:Y:S01]  /*99c0*/  BSSY B1, `(.L_x_51) ;  /* 0x000001b000017945 */ /* 0x000fe20003800000 */
[----:B------:R-:W-:Y:S01]  /*99d0*/  @!P1 IMAD.MOV.U32 R15, RZ, RZ, R65 ;  /* 0x000000ffff0f9224 */ /* 0x000fe200078e0041 */
[----:B0-----:R-:W-:Y:S01]  /*99e0*/  @!P4 IADD3 R12, P5, R12, R18, RZ ;  /* 0x000000120c0cc210 */ /* 0x001fe20007fbe0ff */
[----:B------:R-:W-:Y:S01]  /*99f0*/  @!P4 IMAD R16, R9, 0x180, RZ ;  /* 0x000001800910c824 */ /* 0x000fe200078e02ff */
[----:B------:R-:W-:Y:S01]  /*9a00*/  F2FP.SATFINITE.E4M3.F32.PACK_AB_MERGE_C R105, RZ, R105, RZ ;  /* 0x00000069ff69723e */ /* 0x000fe200048070ff */
[----:B------:R-:W-:Y:S01]  /*9a10*/  @!P1 IMAD.WIDE.U32 R14, R8, 0x180, R14 ;  /* 0x00000180080e9825 */ /* 0x000fe200078e000e */
[----:B------:R-:W-:Y:S01]  /*9a20*/  F2FP.SATFINITE.E4M3.F32.PACK_AB_MERGE_C R17, RZ, R100, RZ ;  /* 0x00000064ff11723e */ /* 0x000fe200048070ff */
[----:B------:R-:W0:Y:S01]  /*9a30*/  @!P2 LDC.64 R22, c[0x0][0x5c0] ;  /* 0x00017000ff16ab82 */ /* 0x000e220000000a00 */
[----:B------:R-:W-:Y:S01]  /*9a40*/  @!P4 IADD3.X R13, R19, R13, R16, P5, !PT ;  /* 0x0000000d130dc210 */ /* 0x000fe20002ffe410 */
[----:B------:R-:W-:Y:S01]  /*9a50*/  @!P1 IMAD R16, R9, 0x180, RZ ;  /* 0x0000018009109824 */ /* 0x000fe200078e02ff */
[----:B--2---:R-:W-:-:S02]  /*9a60*/  @!P1 IADD3 R14, P5, R14, R20, RZ ;  /* 0x000000140e0e9210 */ /* 0x004fc40007fbe0ff */
[----:B------:R-:W-:Y:S01]  /*9a70*/  F2FP.SATFINITE.E4M3.F32.PACK_AB_MERGE_C R103, RZ, R103, RZ ;  /* 0x00000067ff67723e */ /* 0x000fe200048070ff */
[----:B------:R1:W-:Y:S01]  /*9a80*/  @!P4 STG.E.U8 desc[UR16][R12.64+0x10], R105 ;  /* 0x000010690c00c986 */ /* 0x0003e2000c101110 */
[----:B------:R-:W-:Y:S01]  /*9a90*/  @!P1 IADD3.X R15, R21, R15, R16, P5, !PT ;  /* 0x0000000f150f9210 */ /* 0x000fe20002ffe410 */
[----:B------:R-:W2:Y:S01]  /*9aa0*/  @!P3 LDC.64 R24, c[0x0][0x5c0] ;  /* 0x00017000ff18bb82 */ /* 0x000ea20000000a00 */
[----:B------:R-:W-:-:S03]  /*9ab0*/  ISETP.LT.OR P4, PT, R66, 0x11, !P0 ;  /* 0x000000114200780c */ /* 0x000fc60004781670 */
[----:B------:R1:W-:Y:S10]  /*9ac0*/  @!P1 STG.E.U8 desc[UR16][R14.64+0x11], R17 ;  /* 0x000011110e009986 */ /* 0x0003f4000c101110 */
        /* <DEDUP_REMOVED lines=10> */
.L_x_52:
[----:B------:R-:W-:Y:S05]  /*9b70*/  BSYNC B1 ;  /* 0x0000000000017941 */ /* 0x000fea0003800000 */
.L_x_51:
[----:B------:R-:W-:Y:S01]  /*9b80*/  ISETP.LT.OR P1, PT, R66, 0x12, !P0 ;  /* 0x000000124200780c */ /* 0x000fe20004721670 */
[--C-:B-1-3--:R-:W-:Y:S02]  /*9b90*/  @!P2 IMAD.MOV.U32 R12, RZ, RZ, R10.reuse ;  /* 0x000000ffff0ca224 */ /* 0x10afe400078e000a */
[-C--:B------:R-:W-:Y:S01]  /*9ba0*/  FMUL R101, R101, R88.reuse ;  /* 0x0000005865657220 */ /* 0x080fe20000400000 */
[--C-:B------:R-:W-:Y:S02]  /*9bb0*/  @!P2 IMAD.MOV.U32 R13, RZ, RZ, R65.reuse ;  /* 0x000000ffff0da224 */ /* 0x100fe400078e0041 */
[-C--:B------:R-:W-:Y:S01]  /*9bc0*/  FMUL R96, R96, R88.reuse ;  /* 0x0000005860607220 */ /* 0x080fe20000400000 */
[----:B------:R-:W-:Y:S02]  /*9bd0*/  @!P3 IMAD.MOV.U32 R14, RZ, RZ, R10 ;  /* 0x000000ffff0eb224 */ /* 0x000fe400078e000a */
[----:B------:R-:W-:Y:S01]  /*9be0*/  FMUL R98, R98, R88 ;  /* 0x0000005862627220 */ /* 0x000fe20000400000 */
[----:B------:R-:W-:Y:S01]  /*9bf0*/  @!P3 IMAD.MOV.U32 R15, RZ, RZ, R65 ;  /* 0x000000ffff0fb224 */ /* 0x000fe200078e0041 */
[----:B------:R-:W-:Y:S01]  /*9c00*/  BSSY B1, `(.L_x_53) ;  /* 0x0000016000017945 */ /* 0x000fe20003800000 */
[----:B------:R-:W-:Y:S01]  /*9c10*/  @!P2 IMAD.WIDE.U32 R12, R8, 0x180, R12 ;  /* 0x00000180080ca825 */ /* 0x000fe200078e000c */
[----:B------:R-:W-:-:S02]  /*9c20*/  F2FP.SATFINITE.E4M3.F32.PACK_AB_MERGE_C R101, RZ, R101, RZ ;  /* 0x00000065ff65723e */ /* 0x000fc400048070ff */
[----:B------:R-:W-:Y:S01]  /*9c30*/  F2FP.SATFINITE.E4M3.F32.PACK_AB_MERGE_C R21, RZ, R96, RZ ;  /* 0x00000060ff15723e */ /* 0x000fe200048070ff */
[----:B------:R-:W-:Y:S01]  /*9c40*/  @!P3 IMAD.WIDE.U32 R16, R8, 0x180, R14 ;  /* 0x000001800810b825 */ /* 0x000fe200078e000e */
[----:B0-----:R-:W-:Y:S02]  /*9c50*/  @!P2 IADD3 R14, P4, R12, R22, RZ ;  /* 0x000000160c0ea210 */ /* 0x001fe40007f9e0ff */
[----:B------:R-:W-:Y:S01]  /*9c60*/  F2FP.SATFINITE.E4M3.F32.PACK_AB_MERGE_C R19, RZ, R98, RZ ;  /* 0x00000062ff13723e */ /* 0x000fe200048070ff */
[C---:B------:R-:W-:Y:S01]  /*9c70*/  @!P2 IMAD R15, R9.reuse, 0x180, RZ ;  /* 0x00000180090fa824 */ /* 0x040fe200078e02ff */
[----:B--2---:R-:W-:Y:S01]  /*9c80*/  @!P3 IADD3 R16, P5, R16, R24, RZ ;  /* 0x000000181010b210 */ /* 0x004fe20007fbe0ff */
[----:B------:R-:W-:-:S03]  /*9c90*/  @!P3 IMAD R18, R9, 0x180, RZ ;  /* 0x000001800912b824 */ /* 0x000fc600078e02ff */
[----:B------:R-:W-:Y:S02]  /*9ca0*/  @!P2 IADD3.X R15, R23, R13, R15, P4, !PT ;  /* 0x0000000d170fa210 */ /* 0x000fe400027fe40f */
[----:B------:R-:W-:Y:S01]  /*9cb0*/  @!P3 IADD3.X R17, R25, R17, R18, P5, !PT ;  /* 0x000000111911b210 */ /* 0x000fe20002ffe412 */
[----:B------:R-:W-:Y:S06]  /*9cc0*/  @P1 BRA `(.L_x_54) ;  /* 0x0000000000241947 */ /* 0x000fec0003800000 */
        /* <DEDUP_REMOVED lines=9> */
.L_x_54:
[----:B------:R-:W-:Y:S05]  /*9d60*/  BSYNC B1 ;  /* 0x0000000000017941 */ /* 0x000fea0003800000 */
.L_x_53:
[----:B------:R1:W-:Y:S01]  /*9d70*/  @!P2 STG.E.U8 desc[UR16][R14.64+0x18], R101 ;  /* 0x000018650e00a986 */ /* 0x0003e2000c101110 */
[C---:B------:R-:W-:Y:S01]  /*9d80*/  ISETP.LT.OR P1, PT, R66.reuse, 0x19, !P0 ;  /* 0x000000194200780c */ /* 0x040fe20004721670 */
[-C--:B------:R-:W-:Y:S01]  /*9d90*/  FMUL R99, R99, R88.reuse ;  /* 0x0000005863637220 */ /* 0x080fe20000400000 */
[----:B------:R-:W-:Y:S01]  /*9da0*/  BSSY B1, `(.L_x_55) ;  /* 0x000000f000017945 */ /* 0x000fe20003800000 */
[----:B------:R1:W-:Y:S01]  /*9db0*/  @!P3 STG.E.U8 desc[UR16][R16.64+0x19], R21 ;  /* 0x000019151000b986 */ /* 0x0003e2000c101110 */
[----:B------:R-:W-:Y:S01]  /*9dc0*/  ISETP.LT.OR P0, PT, R66, 0x1a, !P0 ;  /* 0x0000001a4200780c */ /* 0x000fe20004701670 */
[----:B------:R-:W-:Y:S01]  /*9dd0*/  FMUL R94, R94, R88 ;  /* 0x000000585e5e7220 */ /* 0x000fe20000400000 */
[----:B------:R-:W-:-:S07]  /*9de0*/  F2FP.SATFINITE.E4M3.F32.PACK_AB_MERGE_C R99, RZ, R99, RZ ;  /* 0x00000063ff63723e */ /* 0x000fce00048070ff */
[----:B------:R-:W-:Y:S05]  /*9df0*/  @P1 BRA `(.L_x_56) ;  /* 0x0000000000241947 */ /* 0x000fea0003800000 */
[----:B0-----:R-:W-:Y:S01]  /*9e00*/  IMAD.MOV.U32 R12, RZ, RZ, R10 ;  /* 0x000000ffff0c7224 */ /* 0x001fe200078e000a */
        /* <DEDUP_REMOVED lines=8> */
.L_x_56:
[----:B------:R-:W-:Y:S05]  /*9e90*/  BSYNC B1 ;  /* 0x0000000000017941 */ /* 0x000fea0003800000 */
.L_x_55:
[----:B0-2---:R-:W-:Y:S01]  /*9ea0*/  F2FP.SATFINITE.E4M3.F32.PACK_AB_MERGE_C R13, RZ, R94, RZ ;  /* 0x0000005eff0d723e */ /* 0x005fe200048070ff */
[----:B------:R-:W-:Y:S06]  /*9eb0*/  @P0 BRA `(.L_x_42) ;  /* 0x0000000000200947 */ /* 0x000fec0003800000 */
[----:B------:R-:W-:Y:S01]  /*9ec0*/  IMAD.MOV.U32 R11, RZ, RZ, R65 ;  /* 0x000000ffff0b7224 */ /* 0x000fe200078e0041 */
[----:B------:R-:W-:Y:S01]  /*9ed0*/  ULDC.64 UR6, c[0x0][0x5c0] ;  /* 0x0001700000067ab9 */ /* 0x000fe20000000a00 */
[----:B------:R-:W-:Y:S02]  /*9ee0*/  IMAD R9, R9, 0x180, RZ ;  /* 0x0000018009097824 */ /* 0x000fe400078e02ff */
[----:B------:R-:W-:-:S04]  /*9ef0*/  IMAD.WIDE.U32 R10, R8, 0x180, R10 ;  /* 0x00000180080a7825 */ /* 0x000fc800078e000a */
[----:B------:R-:W-:Y:S01]  /*9f00*/  IMAD.IADD R9, R11, 0x1, R9 ;  /* 0x000000010b097824 */ /* 0x000fe200078e0209 */
[----:B------:R-:W-:-:S04]  /*9f10*/  IADD3 R10, P0, P1, R10, UR6, R95 ;  /* 0x000000060a0a7c10 */ /* 0x000fc8000f91e05f */
[----:B------:R-:W-:-:S05]  /*9f20*/  IADD3.X R11, R9, UR7, R92, P0, P1 ;  /* 0x00000007090b7c10 */ /* 0x000fca00087e245c */
[----:B------:R3:W-:Y:S04]  /*9f30*/  STG.E.U8 desc[UR16][R10.64+0x19], R13 ;  /* 0x0000190d0a007986 */ /* 0x0007e8000c101110 */
.L_x_42:
[----:B------:R-:W-:Y:S05]  /*9f40*/  BSYNC B0 ;  /* 0x0000000000007941 */ /* 0x000fea0003800000 */
.L_x_38:
[----:B------:R-:W-:Y:S01]  /*9f50*/  ULDC UR6, c[0x0][0xc] ;  /* 0x0000030000067ab9 */ /* 0x000fe20000000800 */
[----:B------:R-:W-:Y:S01]  /*9f60*/  ULDC UR7, c[0x0][0x10] ;  /* 0x0000040000077ab9 */ /* 0x000fe20000000800 */
[----:B--2---:R-:W2:Y:S01]  /*9f70*/  LDC R9, c[0x0][0x14] ;  /* 0x00000500ff097b82 */ /* 0x004ea20000000800 */
[----:B------:R-:W-:Y:S01]  /*9f80*/  UIMAD.WIDE.U32 UR6, UR6, UR7, URZ ;  /* 0x00000007060672a5 */ /* 0x000fe2000f8e003f */
[----:B------:R-:W-:Y:S01]  /*9f90*/  PRMT R8, RZ, 0x7610, R8 ;  /* 0x00007610ff087816 */ /* 0x000fe20000000008 */
[----:B-1----:R-:W-:-:S04]  /*9fa0*/  IMAD.MOV.U32 R12, RZ, RZ, -0x1 ;  /* 0xffffffffff0c7424 */ /* 0x002fc800078e00ff */
[----:B--2---:R-:W-:-:S04]  /*9fb0*/  IMAD.WIDE.U32 R2, R9, UR6, R2 ;  /* 0x0000000609027c25 */ /* 0x004fc8000f8e0002 */
[----:B------:R-:W-:Y:S01]  /*9fc0*/  IMAD R9, R9, UR7, RZ ;  /* 0x0000000709097c24 */ /* 0x000fe2000f8e02ff */
[----:B------:R-:W-:Y:S02]  /*9fd0*/  ULDC.64 UR6, c[0x0][0x650] ;  /* 0x0001940000067ab9 */ /* 0x000fe40000000a00 */
[----:B------:R-:W-:Y:S01]  /*9fe0*/  ISETP.GE.U32.AND P0, PT, R2, UR6, PT ;  /* 0x0000000602007c0c */ /* 0x000fe2000bf06070 */
[----:B------:R-:W-:Y:S02]  /*9ff0*/  IMAD.IADD R3, R3, 0x1, R9 ;  /* 0x0000000103037824 */ /* 0x000fe400078e0209 */
[----:B------:R-:W-:-:S03]  /*a000*/  IMAD.MOV.U32 R9, RZ, RZ, -0x1 ;  /* 0xffffffffff097424 */ /* 0x000fc600078e00ff */
[----:B------:R-:W-:-:S13]  /*a010*/  ISETP.GE.U32.AND.EX P0, PT, R3, UR7, PT, P0 ;  /* 0x0000000703007c0c */ /* 0x000fda000bf06100 */
[----:B------:R-:W-:Y:S05]  /*a020*/  @P0 BRA `(.L_x_57) ;  /* 0x0000000400680947 */ /* 0x000fea0003800000 */
[----:B------:R-:W1:Y:S01]  /*a030*/  S2R R20, SR_CTAID.X ;  /* 0x0000000000147919 */ /* 0x000e620000002500 */
[----:B0----5:R-:W0:Y:S01]  /*a040*/  LDC.64 R14, c[0x0][0x628] ;  /* 0x00018a00ff0e7b82 */ /* 0x021e220000000a00 */
[----:B------:R-:W-:Y:S01]  /*a050*/  ULDC UR6, c[0x0][0x150] ;  /* 0x0000540000067ab9 */ /* 0x000fe20000000800 */
[----:B------:R-:W-:Y:S01]  /*a060*/  IMAD.MOV.U32 R12, RZ, RZ, R2 ;  /* 0x000000ffff0c7224 */ /* 0x000fe200078e0002 */
[----:B------:R-:W2:Y:S01]  /*a070*/  S2R R22, SR_CTAID.Y ;  /* 0x0000000000167919 */ /* 0x000ea20000002600 */
[----:B---3--:R-:W-:-:S04]  /*a080*/  IMAD.MOV.U32 R13, RZ, RZ, R3 ;  /* 0x000000ffff0d7224 */ /* 0x008fc800078e0003 */
[----:B------:R-:W3:Y:S08]  /*a090*/  LDC R23, c[0x0][0x144] ;  /* 0x00005100ff177b82 */ /* 0x000ef00000000800 */
[----:B------:R-:W4:Y:S08]  /*a0a0*/  LDC R16, c[0x0][0x630] ;  /* 0x00018c00ff107b82 */ /* 0x000f300000000800 */
[----:B------:R-:W2:Y:S01]  /*a0b0*/  LDC.64 R18, c[0x0][0x620] ;  /* 0x00018800ff127b82 */ /* 0x000ea20000000a00 */
[----:B0-----:R-:W-:-:S04]  /*a0c0*/  ISETP.NE.U32.AND P0, PT, R14, RZ, PT ;  /* 0x000000ff0e00720c */ /* 0x001fc80003f05070 */
[----:B------:R-:W-:Y:S02]  /*a0d0*/  ISETP.NE.AND.EX P0, PT, R15, RZ, PT, P0 ;  /* 0x000000ff0f00720c */ /* 0x000fe40003f05300 */
[----:B-1----:R-:W-:-:S05]  /*a0e0*/  I2FP.F32.U32 R8, R20 ;  /* 0x0000001400087245 */ /* 0x002fca0000201000 */
[----:B------:R-:W-:-:S04]  /*a0f0*/  FMUL R8, R8, UR6 ;  /* 0x0000000608087c20 */ /* 0x000fc80008400000 */
[----:B------:R0:W1:Y:S02]  /*a100*/  F2I.U32.TRUNC.NTZ R21, R8 ;  /* 0x0000000800157305 */ /* 0x000064000020f000 */
[----:B---34-:R-:W-:Y:S05]  /*a110*/  @!P0 BRA `(.L_x_58) ;  /* 0x0000000000288947 */ /* 0x018fea0003800000 */
[----:B------:R-:W3:Y:S02]  /*a120*/  LDC R9, c[0x0][0x634] ;  /* 0x00018d00ff097b82 */ /* 0x000ee40000000800 */
[----:B---3--:R-:W-:-:S05]  /*a130*/  IADD3 R13, P0, R2, R9, RZ ;  /* 0x00000009020d7210 */ /* 0x008fca0007f1e0ff */
[----:B------:R-:W-:-:S04]  /*a140*/  IMAD.X R17, RZ, RZ, R3, P0 ;  /* 0x000000ffff117224 */ /* 0x000fc800000e0603 */
[----:B0-----:R-:W-:-:S04]  /*a150*/  IMAD.WIDE.U32 R8, R17, R14, RZ ;  /* 0x0000000e11087225 */ /* 0x001fc800078e00ff */
[----:B------:R-:W-:-:S04]  /*a160*/  IMAD.WIDE.U32 R10, P0, R13, R15, R8 ;  /* 0x0000000f0d0a7225 */ /* 0x000fc80007800008 */
[----:B------:R-:W-:-:S04]  /*a170*/  IMAD.WIDE.U32 R8, R13, R14, RZ ;  /* 0x0000000e0d087225 */ /* 0x000fc800078e00ff */
[----:B------:R-:W-:Y:S01]  /*a180*/  IMAD.X R13, RZ, RZ, RZ, P0 ;  /* 0x000000ffff0d7224 */ /* 0x000fe200000e06ff */
[----:B------:R-:W-:Y:S01]  /*a190*/  IADD3 RZ, P0, R9, R10, RZ ;  /* 0x0000000a09ff7210 */ /* 0x000fe20007f1e0ff */
[----:B------:R-:W-:-:S04]  /*a1a0*/  IMAD.MOV.U32 R12, RZ, RZ, R11 ;  /* 0x000000ffff0c7224 */ /* 0x000fc800078e000b */
[----:B------:R-:W-:-:S08]  /*a1b0*/  IMAD.WIDE.U32.X R12, R17, R15, R12, P0 ;  /* 0x0000000f110c7225 */ /* 0x000fd000000e040c */
.L_x_58:
[----:B------:R-:W3:Y:S01]  /*a1c0*/  LDC.64 R28, c[0x0][0x640] ;  /* 0x00019000ff1c7b82 */ /* 0x000ee20000000a00 */
[-C--:B------:R-:W-:Y:S01]  /*a1d0*/  SHF.R.U64 R17, R12, R16.reuse, R13 ;  /* 0x000000100c117219 */ /* 0x080fe2000000120d */
[----:B-1----:R-:W-:Y:S01]  /*a1e0*/  IMAD.MOV R21, RZ, RZ, -R21 ;  /* 0x000000ffff157224 */ /* 0x002fe200078e0a15 */
[----:B0-----:R-:W-:Y:S01]  /*a1f0*/  SHF.R.U32.HI R8, RZ, R16, R13 ;  /* 0x00000010ff087219 */ /* 0x001fe2000001160d */
[----:B------:R-:W-:Y:S01]  /*a200*/  ULDC UR6, c[0x0][0x154] ;  /* 0x0000550000067ab9 */ /* 0x000fe20000000800 */
[----:B------:R-:W-:Y:S01]  /*a210*/  IADD3 R11, P0, RZ, -R17, RZ ;  /* 0x80000011ff0b7210 */ /* 0x000fe20007f1e0ff */
[----:B------:R-:W-:Y:S02]  /*a220*/  IMAD R23, R23, R21, R20 ;  /* 0x0000001517177224 */ /* 0x000fe400078e0214 */
[----:B------:R-:W0:Y:S01]  /*a230*/  LDC R12, c[0x0][0x618] ;  /* 0x00018600ff0c7b82 */ /* 0x000e220000000800 */
[----:B------:R-:W-:Y:S02]  /*a240*/  IMAD.MOV.U32 R13, RZ, RZ, 0x1 ;  /* 0x00000001ff0d7424 */ /* 0x000fe400078e00ff */
[----:B------:R-:W-:-:S04]  /*a250*/  IMAD.X R9, RZ, RZ, ~R8, P0 ;  /* 0x000000ffff097224 */ /* 0x000fc800000e0e08 */
[-C--:B--2---:R-:W-:Y:S01]  /*a260*/  IMAD R10, R9, R18.reuse, RZ ;  /* 0x00000012090a7224 */ /* 0x084fe200078e02ff */
[----:B------:R-:W1:Y:S01]  /*a270*/  LDC R24, c[0x0][0x608] ;  /* 0x00018200ff187b82 */ /* 0x000e620000000800 */
[----:B------:R-:W-:-:S04]  /*a280*/  IMAD.WIDE.U32 R8, R11, R18, R2 ;  /* 0x000000120b087225 */ /* 0x000fc800078e0002 */
[----:B------:R-:W-:Y:S01]  /*a290*/  IMAD R11, R11, R19, R10 ;  /* 0x000000130b0b7224 */ /* 0x000fe200078e020a */
[----:B------:R-:W-:Y:S02]  /*a2a0*/  I2FP.F32.U32 R10, R22 ;  /* 0x00000016000a7245 */ /* 0x000fe40000201000 */
[----:B------:R-:W2:Y:S01]  /*a2b0*/  LDC R26, c[0x0][0x658] ;  /* 0x00019600ff1a7b82 */ /* 0x000ea20000000800 */
[----:B------:R-:W-:Y:S01]  /*a2c0*/  IMAD.IADD R9, R9, 0x1, R11 ;  /* 0x0000000109097824 */ /* 0x000fe200078e020b */
[----:B---3--:R-:W-:Y:S01]  /*a2d0*/  ISETP.NE.U32.AND P0, PT, R28, RZ, PT ;  /* 0x000000ff1c00720c */ /* 0x008fe20003f05070 */
[----:B------:R-:W-:Y:S01]  /*a2e0*/  FMUL R10, R10, UR6 ;  /* 0x000000060a0a7c20 */ /* 0x000fe20008400000 */
[----:B------:R-:W-:Y:S02]  /*a2f0*/  IMAD.MOV.U32 R11, RZ, RZ, -0x1 ;  /* 0xffffffffff0b7424 */ /* 0x000fe400078e00ff */
[----:B------:R-:W-:Y:S01]  /*a300*/  ISETP.NE.AND.EX P0, PT, R29, RZ, PT, P0 ;  /* 0x000000ff1d00720c */ /* 0x000fe20003f05300 */
[----:B------:R3:W4:Y:S01]  /*a310*/  F2I.U32.TRUNC.NTZ R19, R10 ;  /* 0x0000000a00137305 */ /* 0x000722000020f000 */
[----:B------:R-:W3:Y:S01]  /*a320*/  LDC R21, c[0x0][0x148] ;  /* 0x00005200ff157b82 */ /* 0x000ee20000000800 */
[----:B0-----:R-:W-:-:S02]  /*a330*/  SHF.R.U64 R16, R8, R12, R9 ;  /* 0x0000000c08107219 */ /* 0x001fc40000001209 */
[----:B------:R-:W-:-:S05]  /*a340*/  SHF.R.U32.HI R9, RZ, R12, R9 ;  /* 0x0000000cff097219 */ /* 0x000fca0000011609 */
[----:B------:R-:W0:Y:S01]  /*a350*/  LDC R20, c[0x0][0x600] ;  /* 0x00018000ff147b82 */ /* 0x000e220000000800 */
[-CC-:B-1----:R-:W-:Y:S02]  /*a360*/  SHF.R.U64 R14, R16, R24.reuse, R9.reuse ;  /* 0x00000018100e7219 */ /* 0x182fe40000001209 */
[----:B------:R-:W-:-:S05]  /*a370*/  SHF.R.U32.HI R9, RZ, R24, R9 ;  /* 0x00000018ff097219 */ /* 0x000fca0000011609 */
[----:B------:R-:W1:Y:S01]  /*a380*/  LDC R27, c[0x0][0x648] ;  /* 0x00019200ff1b7b82 */ /* 0x000e620000000800 */
[-CC-:B--2---:R-:W-:Y:S02]  /*a390*/  SHF.R.U64 R18, R14, R26.reuse, R9.reuse ;  /* 0x0000001a0e127219 */ /* 0x184fe40000001209 */
[-C--:B------:R-:W-:Y:S02]  /*a3a0*/  SHF.L.U32 R11, R11, R26.reuse, RZ ;  /* 0x0000001a0b0b7219 */ /* 0x080fe400000006ff */
[-C--:B------:R-:W-:Y:S01]  /*a3b0*/  SHF.R.U32.HI R9, RZ, R26.reuse, R9 ;  /* 0x0000001aff097219 */ /* 0x080fe20000011609 */
[----:B------:R-:W-:Y:S01]  /*a3c0*/  IMAD.MOV.U32 R8, RZ, RZ, R18 ;  /* 0x000000ffff087224 */ /* 0x000fe200078e0012 */
[----:B------:R-:W-:Y:S01]  /*a3d0*/  SHF.L.U32 R64, R13, R26, RZ ;  /* 0x0000001a0d407219 */ /* 0x000fe200000006ff */
[----:B------:R-:W2:Y:S01]  /*a3e0*/  LDC R30, c[0x0][0x638] ;  /* 0x00018e00ff1e7b82 */ /* 0x000ea20000000800 */
[----:B------:R-:W-:-:S07]  /*a3f0*/  LOP3.LUT R25, RZ, R11, RZ, 0x33, !PT ;  /* 0x0000000bff197212 */ /* 0x000fce00078e33ff */
[----:B------:R-:W0:Y:S01]  /*a400*/  LDC R31, c[0x0][0x610] ;  /* 0x00018400ff1f7b82 */ /* 0x000e220000000800 */
[----:B----4-:R-:W-:Y:S05]  /*a410*/  @!P0 BRA `(.L_x_59) ;  /* 0x0000000000288947 */ /* 0x010fea0003800000 */
[----:B------:R-:W4:Y:S02]  /*a420*/  LDC R13, c[0x0][0x64c] ;  /* 0x00019300ff0d7b82 */ /* 0x000f240000000800 */
[----:B----4-:R-:W-:-:S05]  /*a430*/  IADD3 R13, P0, R18, R13, RZ ;  /* 0x0000000d120d7210 */ /* 0x010fca0007f1e0ff */
[----:B------:R-:W-:-:S04]  /*a440*/  IMAD.X R15, RZ, RZ, R9, P0 ;  /* 0x000000ffff0f7224 */ /* 0x000fc800000e0609 */
[----:B------:R-:W-:-:S04]  /*a450*/  IMAD.WIDE.U32 R8, R15, R28, RZ ;  /* 0x0000001c0f087225 */ /* 0x000fc800078e00ff */
[----:B---3--:R-:W-:-:S04]  /*a460*/  IMAD.WIDE.U32 R10, P0, R13, R29, R8 ;  /* 0x0000001d0d0a7225 */ /* 0x008fc80007800008 */
[----:B------:R-:W-:-:S04]  /*a470*/  IMAD.WIDE.U32 R8, R13, R28, RZ ;  /* 0x0000001c0d087225 */ /* 0x000fc800078e00ff */
[----:B------:R-:W-:Y:S01]  /*a480*/  IMAD.X R13, RZ, RZ, RZ, P0 ;  /* 0x000000ffff0d7224 */ /* 0x000fe200000e06ff */
[----:B------:R-:W-:Y:S01]  /*a490*/  IADD3 RZ, P0, R9, R10, RZ ;  /* 0x0000000a09ff7210 */ /* 0x000fe20007f1e0ff */
[----:B------:R-:W-:-:S04]  /*a4a0*/  IMAD.MOV.U32 R12, RZ, RZ, R11 ;  /* 0x000000ffff0c7224 */ /* 0x000fc800078e000b */
[----:B------:R-:W-:-:S08]  /*a4b0*/  IMAD.WIDE.U32.X R8, R15, R29, R12, P0 ;  /* 0x0000001d0f087225 */ /* 0x000fd000000e040c */
.L_x_59:
[----:B------:R-:W-:Y:S01]  /*a4c0*/  ISETP.NE.AND P0, PT, R0, 0x1, PT ;  /* 0x000000010000780c */ /* 0x000fe20003f05270 */
[----:B0-----:R-:W-:Y:S01]  /*a4d0*/  VIADD R13, R20, 0xffffffff ;  /* 0xffffffff140d7836 */ /* 0x001fe20000000000 */
[----:B-1----:R-:W-:Y:S01]  /*a4e0*/  SHF.R.U64 R8, R8, R27, R9 ;  /* 0x0000001b08087219 */ /* 0x002fe20000001209 */
[----:B------:R-:W-:Y:S01]  /*a4f0*/  IMAD.MOV R19, RZ, RZ, -R19 ;  /* 0x000000ffff137224 */ /* 0x000fe200078e0a13 */
[----:B------:R-:W-:Y:S01]  /*a500*/  LOP3.LUT R11, R14, R25, RZ, 0xc0, !PT ;  /* 0x000000190e0b7212 */ /* 0x000fe200078ec0ff */
[----:B------:R-:W-:Y:S02]  /*a510*/  IMAD.MOV.U32 R12, RZ, RZ, R17 ;  /* 0x000000ffff0c7224 */ /* 0x000fe400078e0011 */
[----:B------:R-:W-:Y:S02]  /*a520*/  IMAD.MOV R9, RZ, RZ, -R8 ;  /* 0x000000ffff097224 */ /* 0x000fe400078e0a08 */
[----:B------:R-:W-:Y:S01]  /*a530*/  IMAD R64, R64, R8, R11 ;  /* 0x0000000840407224 */ /* 0x000fe200078e020b */
[----:B------:R-:W-:Y:S01]  /*a540*/  LOP3.LUT R11, R16, R13, RZ, 0xc0, !PT ;  /* 0x0000000d100b7212 */ /* 0x000fe200078ec0ff */
[----:B--2---:R-:W-:-:S02]  /*a550*/  IMAD R8, R9, R30, R18 ;  /* 0x0000001e09087224 */ /* 0x004fc400078e0212 */
[----:B---3--:R-:W-:Y:S02]  /*a560*/  @P0 IMAD R23, R21, R19, R22 ;  /* 0x0000001315170224 */ /* 0x008fe400078e0216 */
[----:B------:R-:W-:Y:S02]  /*a570*/  IMAD.MOV.U32 R9, RZ, RZ, 0x1 ;  /* 0x00000001ff097424 */ /* 0x000fe400078e00ff */
[----:B------:R-:W-:Y:S02]  /*a580*/  IMAD R64, R64, R31, R23 ;  /* 0x0000001f40407224 */ /* 0x000fe400078e0217 */
[----:B------:R-:W-:Y:S01]  /*a590*/  IMAD R11, R8, R20, R11 ;  /* 0x00000014080b7224 */ /* 0x000fe200078e020b */
[----:B------:R-:W-:-:S04]  /*a5a0*/  PRMT R8, R9, 0x7610, R8 ;  /* 0x0000761009087816 */ /* 0x000fc80000000008 */
[----:B------:R-:W-:Y:S02]  /*a5b0*/  SEL R9, R11, R64, !P0 ;  /* 0x000000400b097207 */ /* 0x000fe40004000000 */
[----:B------:R-:W-:-:S07]  /*a5c0*/  SEL R64, R64, R11, !P0 ;  /* 0x0000000b40407207 */ /* 0x000fce0004000000 */
.L_x_57:
[----:B------:R-:W-:Y:S01]  /*a5d0*/  LOP3.LUT P0, RZ, R8, 0xff, RZ, 0xc0, !PT ;  /* 0x000000ff08ff7812 */ /* 0x000fe2000780c0ff */
[----:B------:R-:W-:Y:S01]  /*a5e0*/  UIMAD.WIDE.U32 UR6, UR5, 0x4ec4ec4f, URZ ;  /* 0x4ec4ec4f050678a5 */ /* 0x000fe2000f8e003f */
[----:B------:R-:W-:-:S03]  /*a5f0*/  IMAD.MOV.U32 R8, RZ, RZ, R64 ;  /* 0x000000ffff087224 */ /* 0x000fc600078e0040 */
[----:B------:R-:W-:-:S04]  /*a600*/  USHF.R.U32.HI UR6, URZ, 0x2, UR7 ;  /* 0x000000023f067899 */ /* 0x000fc80008011607 */
[----:B------:R-:W-:-:S04]  /*a610*/  UIMAD UR5, UR6, -0xd, UR5 ;  /* 0xfffffff3060578a4 */ /* 0x000fc8000f8e0205 */
[----:B------:R-:W-:Y:S08]  /*a620*/  @P0 BRA `(.L_x_60) ;  /* 0xffffff6c00600947 */ /* 0x000ff0000383ffff */
[----:B------:R-:W-:Y:S05]  /*a630*/  EXIT ;  /* 0x000000000000794d */ /* 0x000fea0003800000 */
.L_x_8:
[----:B0-----:R-:W-:Y:S01]  /*a640*/  ULDC.64 UR4, c[0x0][0x650] ;  /* 0x0001940000047ab9 */ /* 0x001fe20000000a00 */
        /* <DEDUP_REMOVED lines=25> */
.L_x_62:
[----:B------:R-:W0:Y:S01]  /*a7e0*/  LDC.64 R28, c[0x0][0x640] ;  /* 0x00019000ff1c7b82 */ /* 0x000e220000000a00 */
[-CC-:B------:R-:W-:Y:S01]  /*a7f0*/  SHF.R.U64 R14, R18, R12.reuse, R19.reuse ;  /* 0x0000000c120e7219 */ /* 0x180fe20000001213 */
[----:B------:R-:W-:Y:S01]  /*a800*/  IMAD.MOV.U32 R30, RZ, RZ, 0x1 ;  /* 0x00000001ff1e7424 */ /* 0x000fe200078e00ff */
[----:B------:R-:W-:Y:S02]  /*a810*/  SHF.R.U32.HI R6, RZ, R12, R19 ;  /* 0x0000000cff067219 */ /* 0x000fe40000011613 */
[----:B------:R-:W-:-:S03]  /*a820*/  IADD3 R9, P0, RZ, -R14, RZ ;  /* 0x8000000eff097210 */ /* 0x000fc60007f1e0ff */
[----:B------:R-:W1:Y:S02]  /*a830*/  LDC R16, c[0x0][0x618] ;  /* 0x00018600ff107b82 */ /* 0x000e640000000800 */
[----:B------:R-:W-:-:S04]  /*a840*/  IMAD.X R7, RZ, RZ, ~R6, P0 ;  /* 0x000000ffff077224 */ /* 0x000fc800000e0e06 */
[-C--:B------:R-:W-:Y:S02]  /*a850*/  IMAD R12, R7, R24.reuse, RZ ;  /* 0x00000018070c7224 */ /* 0x080fe400078e02ff */
[----:B------:R-:W2:Y:S01]  /*a860*/  LDC R18, c[0x0][0x608] ;  /* 0x00018200ff127b82 */ /* 0x000ea20000000800 */
[----:B------:R-:W-:-:S04]  /*a870*/  IMAD.WIDE.U32 R6, R9, R24, R2 ;  /* 0x0000001809067225 */ /* 0x000fc800078e0002 */
[----:B------:R-:W-:-:S03]  /*a880*/  IMAD R9, R9, R25, R12 ;  /* 0x0000001909097224 */ /* 0x000fc600078e020c */
[----:B------:R-:W3:Y:S01]  /*a890*/  LDC R27, c[0x0][0x658] ;  /* 0x00019600ff1b7b82 */ /* 0x000ee20000000800 */
[----:B------:R-:W-:Y:S01]  /*a8a0*/  IMAD.IADD R7, R7, 0x1, R9 ;  /* 0x0000000107077824 */ /* 0x000fe200078e0209 */
[----:B0-----:R-:W-:-:S04]  /*a8b0*/  ISETP.NE.U32.AND P0, PT, R28, RZ, PT ;  /* 0x000000ff1c00720c */ /* 0x001fc80003f05070 */
[----:B------:R-:W-:Y:S02]  /*a8c0*/  ISETP.NE.AND.EX P0, PT, R29, RZ, PT, P0 ;  /* 0x000000ff1d00720c */ /* 0x000fe40003f05300 */
[----:B------:R-:W0:Y:S01]  /*a8d0*/  LDC R24, c[0x0][0x600] ;  /* 0x00018000ff187b82 */ /* 0x000e220000000800 */
[-CC-:B-1----:R-:W-:Y:S02]  /*a8e0*/  SHF.R.U64 R12, R6, R16.reuse, R7.reuse ;  /* 0x00000010060c7219 */ /* 0x182fe40000001207 */
[----:B------:R-:W-:Y:S01]  /*a8f0*/  SHF.R.U32.HI R7, RZ, R16, R7 ;  /* 0x00000010ff077219 */ /* 0x000fe20000011607 */
[----:B------:R-:W-:-:S04]  /*a900*/  IMAD.MOV.U32 R16, RZ, RZ, -0x1 ;  /* 0xffffffffff107424 */ /* 0x000fc800078e00ff */
[----:B------:R-:W1:Y:S01]  /*a910*/  LDC R25, c[0x0][0x648] ;  /* 0x00019200ff197b82 */ /* 0x000e620000000800 */
[-CC-:B--2---:R-:W-:Y:S02]  /*a920*/  SHF.R.U64 R23, R12, R18.reuse, R7.reuse ;  /* 0x000000120c177219 */ /* 0x184fe40000001207 */
[----:B------:R-:W-:-:S05]  /*a930*/  SHF.R.U32.HI R6, RZ, R18, R7 ;  /* 0x00000012ff067219 */ /* 0x000fca0000011607 */
[----:B------:R-:W2:Y:S01]  /*a940*/  LDC R26, c[0x0][0x638] ;  /* 0x00018e00ff1a7b82 */ /* 0x000ea20000000800 */
[-CC-:B---3--:R-:W-:Y:S02]  /*a950*/  SHF.R.U64 R22, R23, R27.reuse, R6.reuse ;  /* 0x0000001b17167219 */ /* 0x188fe40000001206 */
[-C--:B------:R-:W-:Y:S02]  /*a960*/  SHF.L.U32 R16, R16, R27.reuse, RZ ;  /* 0x0000001b10107219 */ /* 0x080fe400000006ff */
[----:B------:R-:W-:Y:S01]  /*a970*/  SHF.R.U32.HI R7, RZ, R27, R6 ;  /* 0x0000001bff077219 */ /* 0x000fe20000011606 */
[----:B------:R-:W-:Y:S01]  /*a980*/  IMAD.MOV.U32 R6, RZ, RZ, R22 ;  /* 0x000000ffff067224 */ /* 0x000fe200078e0016 */
[----:B------:R-:W-:Y:S01]  /*a990*/  LOP3.LUT R32, RZ, R16, RZ, 0x33, !PT ;  /* 0x00000010ff207212 */ /* 0x000fe200078e33ff */
[----:B------:R-:W3:Y:S01]  /*a9a0*/  LDC R31, c[0x0][0x610] ;  /* 0x00018400ff1f7b82 */ /* 0x000ee20000000800 */
[----:B------:R-:W-:Y:S05]  /*a9b0*/  @!P0 BRA `(.L_x_63) ;  /* 0x0000000000288947 */ /* 0x000fea0003800000 */
        /* <DEDUP_REMOVED lines=10> */
.L_x_63:
[----:B------:R-:W-:Y:S01]  /*aa60*/  ISETP.NE.AND P0, PT, R0, 0x1, PT ;  /* 0x000000010000780c */ /* 0x000fe20003f05270 */
[----:B0-----:R-:W-:Y:S01]  /*aa70*/  VIADD R11, R24, 0xffffffff ;  /* 0xffffffff180b7836 */ /* 0x001fe20000000000 */
[----:B-1----:R-:W-:Y:S01]  /*aa80*/  SHF.R.U64 R7, R6, R25, R7 ;  /* 0x0000001906077219 */ /* 0x002fe20000001207 */
[----:B------:R-:W-:Y:S01]  /*aa90*/  IMAD.MOV.U32 R18, RZ, RZ, R14 ;  /* 0x000000ffff127224 */ /* 0x000fe200078e000e */
[----:B------:R-:W-:Y:S02]  /*aaa0*/  SHF.L.U32 R30, R30, R27, RZ ;  /* 0x0000001b1e1e7219 */ /* 0x000fe400000006ff */
[----:B------:R-:W-:Y:S01]  /*aab0*/  LOP3.LUT R6, R23, R32, RZ, 0xc0, !PT ;  /* 0x0000002017067212 */ /* 0x000fe200078ec0ff */
[----:B------:R-:W-:Y:S01]  /*aac0*/  IMAD.MOV R9, RZ, RZ, -R7 ;  /* 0x000000ffff097224 */ /* 0x000fe200078e0a07 */
[----:B------:R-:W-:-:S03]  /*aad0*/  LOP3.LUT R12, R12, R11, RZ, 0xc0, !PT ;  /* 0x0000000b0c0c7212 */ /* 0x000fc600078ec0ff */
[----:B------:R-:W-:Y:S02]  /*aae0*/  IMAD R6, R30, R7, R6 ;  /* 0x000000071e067224 */ /* 0x000fe400078e0206 */
[----:B------:R-:W-:Y:S02]  /*aaf0*/  @P0 IMAD R13, R15, R20, R10 ;  /* 0x000000140f0d0224 */ /* 0x000fe400078e020a */
[----:B--2---:R-:W-:Y:S02]  /*ab00*/  IMAD R7, R9, R26, R22 ;  /* 0x0000001a09077224 */ /* 0x004fe400078e0216 */
[----:B---3--:R-:W-:Y:S02]  /*ab10*/  IMAD R6, R6, R31, R13 ;  /* 0x0000001f06067224 */ /* 0x008fe400078e020d */
[----:B------:R-:W-:Y:S02]  /*ab20*/  IMAD R11, R7, R24, R12 ;  /* 0x00000018070b7224 */ /* 0x000fe400078e020c */
[----:B------:R-:W-:-:S03]  /*ab30*/  IMAD.MOV.U32 R9, RZ, RZ, 0x1 ;  /* 0x00000001ff097424 */ /* 0x000fc600078e00ff */
[----:B------:R-:W-:Y:S02]  /*ab40*/  SEL R7, R11, R6, !P0 ;  /* 0x000000060b077207 */ /* 0x000fe40004000000 */
[----:B------:R-:W-:-:S07]  /*ab50*/  SEL R6, R6, R11, !P0 ;  /* 0x0000000b06067207 */ /* 0x000fce0004000000 */
.L_x_61:
[----:B------:R-:W-:-:S08]  /*ab60*/  NOP ;  /* 0x0000000000007918 */ /* 0x000fd00000000000 */
[----:B------:R-:W0:-:S00]  /*ab70*/  USETMAXREG.DEALLOC.CTAPOOL 0x28 ;  /* 0x00000028000079c8 */ /* 0x000e0000080e0500 */
[----:B0-----:R-:W-:-:S13]  /*ab80*/  ISETP.NE.AND P0, PT, R8, RZ, PT ;  /* 0x000000ff0800720c */ /* 0x001fda0003f05270 */
[----:B------:R-:W-:Y:S05]  /*ab90*/  @P0 EXIT ;  /* 0x000000000000094d */ /* 0x000fea0003800000 */
[----:B------:R-:W-:Y:S01]  /*aba0*/  LOP3.LUT P0, RZ, R9, 0xff, RZ, 0xc0, !PT ;  /* 0x000000ff09ff7812 */ /* 0x000fe2000780c0ff */
[----:B------:R-:W-:Y:S02]  /*abb0*/  IMAD.MOV.U32 R10, RZ, RZ, 0x1 ;  /* 0x00000001ff0a7424 */ /* 0x000fe400078e00ff */
[----:B------:R-:W-:-:S10]  /*abc0*/  IMAD.MOV.U32 R16, RZ, RZ, RZ ;  /* 0x000000ffff107224 */ /* 0x000fd400078e00ff */
[----:B------:R-:W-:Y:S05]  /*abd0*/  @!P0 BRA `(.L_x_64) ;  /* 0x0000000c00408947 */ /* 0x000fea0003800000 */
[----:B------:R-:W0:Y:S01]  /*abe0*/  LDC R8, c[0x0][0x28c] ;  /* 0x0000a300ff087b82 */ /* 0x000e220000000800 */
[----:B------:R-:W1:Y:S01]  /*abf0*/  S2R R13, SR_CgaCtaId ;  /* 0x00000000000d7919 */ /* 0x000e620000008800 */
[----:B------:R-:W-:Y:S01]  /*ac00*/  ULDC UR5, c[0x0][0x658] ;  /* 0x0001960000057ab9 */ /* 0x000fe20000000800 */
[----:B------:R-:W-:Y:S01]  /*ac10*/  UMOV UR7, 0xffffffff ;  /* 0xffffffff00077882 */ /* 0x000fe20000000000 */
[----:B------:R-:W-:Y:S01]  /*ac20*/  ULDC UR6, c[0x0][0xc] ;  /* 0x0000030000067ab9 */ /* 0x000fe20000000800 */
[----:B------:R-:W-:Y:S01]  /*ac30*/  USHF.L.U32 UR8, UR7, UR5, URZ ;  /* 0x0000000507087299 */ /* 0x000fe2000800063f */
[----:B------:R-:W-:Y:S01]  /*ac40*/  BSSY B0, `(.L_x_64) ;  /* 0x00000c9000007945 */ /* 0x000fe20003800000 */
[----:B------:R-:W-:Y:S01]  /*ac50*/  UMOV UR9, 0x1 ;  /* 0x0000000100097882 */ /* 0x000fe20000000000 */
[----:B------:R-:W-:Y:S01]  /*ac60*/  ULDC UR7, c[0x0][0x10] ;  /* 0x0000040000077ab9 */ /* 0x000fe20000000800 */
[----:B------:R-:W-:Y:S01]  /*ac70*/  USHF.L.U32 UR18, UR9, UR5, URZ ;  /* 0x0000000509127299 */ /* 0x000fe2000800063f */
[----:B------:R-:W-:Y:S01]  /*ac80*/  IMAD.MOV.U32 R17, RZ, RZ, 0x1 ;  /* 0x00000001ff117424 */ /* 0x000fe200078e00ff */
[----:B------:R-:W-:Y:S01]  /*ac90*/  UIMAD.WIDE.U32 UR6, UR6, UR7, URZ ;  /* 0x00000007060672a5 */ /* 0x000fe2000f8e003f */
[----:B------:R-:W-:Y:S01]  /*aca0*/  LOP3.LUT R15, R5, 0x2, RZ, 0xfc, !PT ;  /* 0x00000002050f7812 */ /* 0x000fe200078efcff */
[----:B------:R-:W-:Y:S01]  /*acb0*/  ULDC UR5, c[0x0][0x14] ;  /* 0x0000050000057ab9 */ /* 0x000fe20000000800 */
[----:B------:R-:W-:Y:S01]  /*acc0*/  IMAD.MOV.U32 R10, RZ, RZ, 0x1 ;  /* 0x00000001ff0a7424 */ /* 0x000fe200078e00ff */
[----:B------:R-:W-:Y:S01]  /*acd0*/  UIMAD.WIDE.U32 UR20, UR6, UR5, URZ ;  /* 0x00000005061472a5 */ /* 0x000fe2000f8e003f */
[----:B------:R-:W-:Y:S01]  /*ace0*/  IMAD.MOV.U32 R16, RZ, RZ, RZ ;  /* 0x000000ffff107224 */ /* 0x000fe200078e00ff */
[----:B------:R-:W-:Y:S01]  /*acf0*/  UIMAD UR13, UR7, UR5, URZ ;  /* 0x00000005070d72a4 */ /* 0x000fe2000f8e023f */
[----:B------:R-:W-:Y:S01]  /*ad00*/  ULDC UR4, c[0x0][0x600] ;  /* 0x0001800000047ab9 */ /* 0x000fe20000000800 */
[----:B------:R-:W-:-:S02]  /*ad10*/  ULOP3.LUT UR17, URZ, UR8, URZ, 0x33, !UPT ;  /* 0x000000083f117292 */ /* 0x000fc4000f8e333f */
[----:B------:R-:W-:Y:S01]  /*ad20*/  UIADD3 UR4, UR4, -0x1, URZ ;  /* 0xffffffff04047890 */ /* 0x000fe2000fffe03f */
[----:B0-----:R-:W-:Y:S01]  /*ad30*/  VIADD R8, R8, 0x1f ;  /* 0x0000001f08087836 */ /* 0x001fe20000000000 */
[----:B------:R-:W-:Y:S01]  /*ad40*/  UIADD3 UR13, UR21, UR13, URZ ;  /* 0x0000000d150d7290 */ /* 0x000fe2000fffe03f */
[----:B------:R-:W-:-:S03]  /*ad50*/  ULDC.64 UR22, c[0x0][0x198] ;  /* 0x0000660000167ab9 */ /* 0x000fc60000000a00 */
[----:B------:R-:W-:-:S04]  /*ad60*/  SHF.R.S32.HI R9, RZ, 0x1f, R8 ;  /* 0x0000001fff097819 */ /* 0x000fc80000011408 */
[----:B------:R-:W-:Y:S01]  /*ad70*/  LEA.HI R9, R9, R8, RZ, 0x5 ;  /* 0x0000000809097211 */ /* 0x000fe200078f28ff */
[C---:B-1----:R-:W-:Y:S02]  /*ad80*/  IMAD.SHL.U32 R12, R13.reuse, 0x10, RZ ;  /* 0x000000100d0c7824 */ /* 0x042fe400078e00ff */
[----:B------:R-:W-:Y:S01]  /*ad90*/  IMAD.SHL.U32 R13, R13, 0x200, RZ ;  /* 0x000002000d0d7824 */ /* 0x000fe200078e00ff */
[----:B------:R-:W-:Y:S02]  /*ada0*/  SHF.R.S32.HI R11, RZ, 0x5, R9 ;  /* 0x00000005ff0b7819 */ /* 0x000fe40000011409 */
[----:B------:R-:W-:Y:S02]  /*adb0*/  LOP3.LUT R12, R12, 0x10, RZ, 0xc0, !PT ;  /* 0x000000100c0c7812 */ /* 0x000fe400078ec0ff */
[----:B------:R-:W-:Y:S01]  /*adc0*/  LOP3.LUT R13, R13, 0x200, RZ, 0xc0, !PT ;  /* 0x000002000d0d7812 */ /* 0x000fe200078ec0ff */
[----:B------:R-:W-:-:S07]  /*add0*/  VIADD R14, R11, 0x1 ;  /* 0x000000010b0e7836 */ /* 0x000fce0000000000 */
.L_x_75:
[----:B------:R-:W-:-:S03]  /*ade0*/  UMOV UR5, 0xffffffff ;  /* 0xffffffff00057882 */ /* 0x000fc60000000000 */
[----:B------:R-:W-:Y:S05]  /*adf0*/  BRA.DIV UR5, `(.L_x_65) ;  /* 0x0000001205ec7947 */ /* 0x000fea000b800000 */
[----:B------:R-:W-:-:S13]  /*ae00*/  ELECT P0, URZ, PT ;  /* 0x00000000003f782f */ /* 0x000fda0003800000 */
.L_x_95:
[----:B------:R-:W0:Y:S01]  /*ae10*/  LDC R8, c[0x0][0x28c] ;  /* 0x0000a300ff087b82 */ /* 0x000e220000000800 */
[----:B------:R-:W-:Y:S01]  /*ae20*/  BSSY B1, `(.L_x_66) ;  /* 0x0000038000017945 */ /* 0x000fe20003800000 */
[----:B0-----:R-:W-:-:S13]  /*ae30*/  ISETP.LT.OR P0, PT, R8, 0x1, !P0 ;  /* 0x000000010800780c */ /* 0x001fda0004701670 */
[----:B------:R-:W-:Y:S05]  /*ae40*/  @P0 BRA `(.L_x_67) ;  /* 0x0000000000d40947 */ /* 0x000fea0003800000 */
[----:B------:R-:W-:Y:S02]  /*ae50*/  IMAD R21, R7, 0x20, R12 ;  /* 0x0000002007157824 */ /* 0x000fe400078e020c */
[----:B------:R-:W-:Y:S02]  /*ae60*/  IMAD.SHL.U32 R22, R6, 0x200, RZ ;  /* 0x0000020006167824 */ /* 0x000fe400078e00ff */
[----:B------:R-:W-:Y:S02]  /*ae70*/  IMAD.MOV.U32 R24, RZ, RZ, RZ ;  /* 0x000000ffff187224 */ /* 0x000fe400078e00ff */
[----:B------:R-:W-:Y:S02]  /*ae80*/  IMAD.MOV.U32 R6, RZ, RZ, R14 ;  /* 0x000000ffff067224 */ /* 0x000fe400078e000e */
[----:B------:R-:W-:Y:S02]  /*ae90*/  IMAD.MOV.U32 R7, RZ, RZ, R10 ;  /* 0x000000ffff077224 */ /* 0x000fe400078e000a */
[----:B------:R-:W-:-:S07]  /*aea0*/  IMAD.MOV.U32 R8, RZ, RZ, R16 ;  /* 0x000000ffff087224 */ /* 0x000fce00078e0010 */
.L_x_70:
[----:B------:R-:W0:Y:S01]  /*aeb0*/  S2R R20, SR_CgaCtaId ;  /* 0x0000000000147919 */ /* 0x000e220000008800 */
[----:B------:R-:W-:Y:S02]  /*aec0*/  MOV R9, 0x400 ;  /* 0x0000040000097802 */ /* 0x000fe40000000f00 */
[----:B------:R-:W-:-:S13]  /*aed0*/  LOP3.LUT P1, RZ, R4, 0x7f, RZ, 0xc0, !PT ;  /* 0x0000007f04ff7812 */ /* 0x000fda000782c0ff */
[----:B------:R-:W1:Y:S01]  /*aee0*/  @!P1 LDC R19, c[0x0][0x500] ;  /* 0x00014000ff139b82 */ /* 0x000e620000000800 */
[----:B0-----:R-:W-:Y:S02]  /*aef0*/  LEA R23, R20, R9, 0x18 ;  /* 0x0000000914177211 */ /* 0x001fe400078ec0ff */
[----:B------:R-:W-:-:S03]  /*af00*/  SHF.L.U32 R9, R7, 0x1f, RZ ;  /* 0x0000001f07097819 */ /* 0x000fc600000006ff */
[----:B------:R-:W-:-:S04]  /*af10*/  IMAD R20, R8, 0x8, R23 ;  /* 0x0000000808147824 */ /* 0x000fc800078e0217 */
[----:B------:R-:W0:Y:S02]  /*af20*/  SYNCS.PHASECHK.TRANS64.TRYWAIT P0, [R20+URZ+0x68], R9 ;  /* 0x00006809140075a7 */ /* 0x000e24000800017f */
[----:B01----:R-:W-:Y:S05]  /*af30*/  @!P0 BRA `(.L_x_68) ;  /* 0x0000001000bc8947 */ /* 0x003fea0003800000 */
.L_x_96:
[----:B0-----:R-:W-:Y:S01]  /*af40*/  PRMT R9, R15, 0x9910, RZ ;  /* 0x000099100f097816 */ /* 0x001fe200000000ff */
[----:B------:R0:W-:Y:S03]  /*af50*/  @!P1 SYNCS.ARRIVE.TRANS64 RZ, [R20+URZ], R19 ;  /* 0x0000001314ff99a7 */ /* 0x0001e6000800003f */
[----:B------:R-:W-:-:S13]  /*af60*/  ISETP.NE.AND P0, PT, R9, 0x2, PT ;  /* 0x000000020900780c */ /* 0x000fda0003f05270 */
[----:B0-----:R-:W-:Y:S05]  /*af70*/  @P0 BRA `(.L_x_69) ;  /* 0x0000000000040947 */ /* 0x001fea0003800000 */
[----:B------:R-:W-:Y:S01]  /*af80*/  BPT.TRAP 0x1 ;  /* 0x000000040000795c */ /* 0x000fe20000300000 */
.L_x_69:
[----:B------:R-:W-:Y:S01]  /*af90*/  R2UR UR16, R23 ;  /* 0x00000000171072ca */ /* 0x000fe200000e0000 */
[----:B------:R-:W-:Y:S01]  /*afa0*/  IMAD R23, R8, 0x4000, R23 ;  /* 0x0000400008177824 */ /* 0x000fe200078e0217 */
[----:B------:R-:W-:Y:S01]  /*afb0*/  R2UR UR9, R20 ;  /* 0x00000000140972ca */ /* 0x000fe200000e0000 */
[----:B------:R-:W-:Y:S01]  /*afc0*/  IMAD R9, R8, 0x400, R13 ;  /* 0x0000040008097824 */ /* 0x000fe200078e020d */
[----:B------:R-:W-:Y:S01]  /*afd0*/  UIADD3 UR6, UP0, UR22, 0xf0, URZ ;  /* 0x000000f016067890 */ /* 0x000fe2000ff1e03f */
[----:B------:R-:W-:Y:S01]  /*afe0*/  VIADD R6, R6, 0xffffffff ;  /* 0xffffffff06067836 */ /* 0x000fe20000000000 */
[----:B------:R-:W-:Y:S01]  /*aff0*/  R2UR UR5, R23 ;  /* 0x00000000170572ca */ /* 0x000fe200000e0000 */
[----:B------:R-:W-:Y:S01]  /*b000*/  UIADD3 UR24, UP1, UR22, 0x1f0, URZ ;  /* 0x000001f016187890 */ /* 0x000fe2000ff3e03f */
[----:B------:R-:W-:Y:S01]  /*b010*/  R2UR UR8, R9 ;  /* 0x00000000090872ca */ /* 0x000fe200000e0000 */
[----:B------:R-:W-:Y:S01]  /*b020*/  UIADD3.X UR7, URZ, UR23, URZ, UP0, !UPT ;  /* 0x000000173f077290 */ /* 0x000fe200087fe43f */
[----:B------:R-:W-:Y:S01]  /*b030*/  R2UR UR11, R22 ;  /* 0x00000000160b72ca */ /* 0x000fe200000e0000 */
[----:B------:R-:W-:Y:S01]  /*b040*/  VIADD R8, R8, 0x1 ;  /* 0x0000000108087836 */ /* 0x000fe20000000000 */
[----:B------:R-:W-:Y:S01]  /*b050*/  R2UR UR10, R24 ;  /* 0x00000000180a72ca */ /* 0x000fe200000e0000 */
[----:B------:R-:W-:Y:S01]  /*b060*/  UIADD3.X UR25, URZ, UR23, URZ, UP1, !UPT ;  /* 0x000000173f197290 */ /* 0x000fe20008ffe43f */
[----:B------:R-:W-:Y:S01]  /*b070*/  R2UR UR12, R18 ;  /* 0x00000000120c72ca */ /* 0x000fe200000e0000 */
[----:B------:R-:W-:Y:S01]  /*b080*/  UMOV UR14, 0x0 ;  /* 0x00000000000e7882 */ /* 0x000fe20000000000 */
[----:B------:R-:W-:Y:S01]  /*b090*/  R2UR UR19, R21 ;  /* 0x00000000151372ca */ /* 0x000fe200000e0000 */
[----:B------:R-:W-:Y:S01]  /*b0a0*/  UMOV UR15, 0x10000000 ;  /* 0x10000000000f7882 */ /* 0x000fe20000000000 */
[----:B------:R-:W-:Y:S01]  /*b0b0*/  ISETP.GT.AND P1, PT, R6, 0x1, PT ;  /* 0x000000010600780c */ /* 0x000fe20003f24270 */
[----:B------:R-:W-:Y:S01]  /*b0c0*/  UIADD3 UR5, UR5, 0x180, URZ ;  /* 0x0000018005057890 */ /* 0x000fe2000fffe03f */
[----:B------:R-:W-:Y:S01]  /*b0d0*/  ISETP.NE.AND P0, PT, R8, 0xd, PT ;  /* 0x0000000d0800780c */ /* 0x000fe20003f05270 */
[----:B------:R-:W-:Y:S01]  /*b0e0*/  UIADD3 UR16, UR16, 0x34180, UR8 ;  /* 0x0003418010107890 */ /* 0x000fe2000fffe008 */
[----:B------:R-:W-:Y:S01]  /*b0f0*/  VIADD R24, R24, 0x20 ;  /* 0x0000002018187836 */ /* 0x000fe20000000000 */
[----:B------:R-:W-:Y:S01]  /*b100*/  UMOV UR26, 0x30000 ;  /* 0x00030000001a7882 */ /* 0x000fe20000000000 */
[----:B------:R-:W-:-:S02]  /*b110*/  SEL R20, RZ, 0x1, P0 ;  /* 0x00000001ff147807 */ /* 0x000fc40000000000 */
[----:B------:R-:W-:Y:S01]  /*b120*/  UMOV UR8, UR5 ;  /* 0x0000000500087c82 */ /* 0x000fe20008000000 */
[----:B------:R-:W-:Y:S01]  /*b130*/  SEL R8, R8, RZ, P0 ;  /* 0x000000ff08087207 */ /* 0x000fe20000000000 */
[----:B------:R0:W-:Y:S01]  /*b140*/  UTMALDG.3D [UR8], [UR6], desc[UR14] ;  /* 0x00000e08060075b4 */ /* 0x0001e20008011000 */
[----:B------:R-:W-:Y:S01]  /*b150*/  LOP3.LUT R7, R7, R20, RZ, 0x3c, !PT ;  /* 0x0000001407077212 */ /* 0x000fe200078e3cff */
[----:B0-----:R-:W-:Y:S01]  /*b160*/  UMOV UR11, UR19 ;  /* 0x00000013000b7c82 */ /* 0x001fe20008000000 */
[----:B------:R-:W-:Y:S02]  /*b170*/  UMOV UR8, UR16 ;  /* 0x0000001000087c82 */ /* 0x000fe40008000000 */
[----:B------:R0:W-:Y:S02]  /*b180*/  UTMALDG.3D.MULTICAST [UR8], [UR24], UR26, desc[UR14] ;  /* 0x00000e08180073b4 */ /* 0x0001e4000801181a */
[----:B0-----:R-:W-:Y:S05]  /*b190*/  @P1 BRA `(.L_x_70) ;  /* 0xfffffffc00441947 */ /* 0x001fea000383ffff */
.L_x_67:
[----:B------:R-:W-:Y:S05]  /*b1a0*/  BSYNC B1 ;  /* 0x0000000000017941 */ /* 0x000fea0003800000 */
.L_x_66:
[----:B------:R-:W-:Y:S01]  /*b1b0*/  LOP3.LUT P1, RZ, R17, 0xff, RZ, 0xc0, !PT ;  /* 0x000000ff11ff7812 */ /* 0x000fe2000782c0ff */
[C---:B------:R-:W-:Y:S01]  /*b1c0*/  IMAD.IADD R16, R11.reuse, 0x1, R16 ;  /* 0x000000010b107824 */ /* 0x040fe200078e0210 */
[----:B------:R-:W-:Y:S01]  /*b1d0*/  ULDC.64 UR6, c[0x0][0x650] ;  /* 0x0001940000067ab9 */ /* 0x000fe20000000a00 */
[C---:B------:R-:W-:Y:S01]  /*b1e0*/  ISETP.GE.U32.AND P2, PT, R11.reuse, 0xd, PT ;  /* 0x0000000d0b00780c */ /* 0x040fe20003f46070 */
[----:B------:R-:W-:Y:S01]  /*b1f0*/  BSSY B1, `(.L_x_71) ;  /* 0x000006b000017945 */ /* 0x000fe20003800000 */
[----:B------:R-:W-:Y:S01]  /*b200*/  IMAD.MOV.U32 R18, RZ, RZ, -0x1 ;  /* 0xffffffffff127424 */ /* 0x000fe200078e00ff */
[----:B------:R-:W-:Y:S02]  /*b210*/  ISETP.GT.U32.AND P0, PT, R16, 0xc, PT ;  /* 0x0000000c1000780c */ /* 0x000fe40003f04070 */
[----:B------:R-:W-:Y:S02]  /*b220*/  PRMT R17, RZ, 0x7610, R17 ;  /* 0x00007610ff117816 */ /* 0x000fe40000000011 */
[----:B------:R-:W-:-:S03]  /*b230*/  ISETP.LT.U32.AND P0, PT, R11, 0xd, P0 ;  /* 0x0000000d0b00780c */ /* 0x000fc60000701070 */
[----:B------:R-:W0:Y:S01]  /*b240*/  @P1 S2R R7, SR_CgaCtaId ;  /* 0x0000000000071919 */ /* 0x000e220000008800 */
[----:B------:R-:W-:-:S04]  /*b250*/  @P1 MOV R6, 0x400 ;  /* 0x0000040000061802 */ /* 0x000fc80000000f00 */
[----:B0-----:R-:W-:Y:S01]  /*b260*/  @P1 LEA R8, R7, R6, 0x18 ;  /* 0x0000000607081211 */ /* 0x001fe200078ec0ff */
[----:B------:R-:W-:-:S03]  /*b270*/  IMAD.WIDE.U32 R6, R16, 0x4ec4ec4f, RZ ;  /* 0x4ec4ec4f10067825 */ /* 0x000fc600078e00ff */
[----:B------:R0:W-:Y:S01]  /*b280*/  @P1 SYNCS.ARRIVE.TRANS64.A1T0 RZ, [R8+URZ+0xe8], RZ ;  /* 0x0000e8ff08ff19a7 */ /* 0x0001e2000810003f */
[----:B------:R-:W-:Y:S01]  /*b290*/  IADD3 R2, P1, R2, UR20, RZ ;  /* 0x0000001402027c10 */ /* 0x000fe2000ff3e0ff */
[----:B------:R-:W-:Y:S01]  /*b2a0*/  IMAD.MOV.U32 R6, RZ, RZ, -0x1 ;  /* 0xffffffffff067424 */ /* 0x000fe200078e00ff */
[----:B------:R-:W-:Y:S02]  /*b2b0*/  SHF.R.U32.HI R9, RZ, 0x2, R7 ;  /* 0x00000002ff097819 */ /* 0x000fe40000011607 */
[----:B------:R-:W-:Y:S02]  /*b2c0*/  SEL R7, RZ, 0x1, !P0 ;  /* 0x00000001ff077807 */ /* 0x000fe40004000000 */
[----:B------:R-:W-:Y:S01]  /*b2d0*/  IADD3.X R3, R3, UR13, RZ, P1, !PT ;  /* 0x0000000d03037c10 */ /* 0x000fe20008ffe4ff */
[----:B------:R-:W-:Y:S01]  /*b2e0*/  IMAD R16, R9, -0xd, R16 ;  /* 0xfffffff309107824 */ /* 0x000fe200078e0210 */
[----:B------:R-:W-:Y:S02]  /*b2f0*/  ISETP.GE.U32.AND P0, PT, R2, UR6, PT ;  /* 0x0000000602007c0c */ /* 0x000fe4000bf06070 */
[----:B------:R-:W-:Y:S01]  /*b300*/  LOP3.LUT R10, R10, R7, RZ, 0x3c, !PT ;  /* 0x000000070a0a7212 */ /* 0x000fe200078e3cff */
[----:B------:R-:W-:Y:S01]  /*b310*/  IMAD.MOV.U32 R7, RZ, RZ, -0x1 ;  /* 0xffffffffff077424 */ /* 0x000fe200078e00ff */
[----:B------:R-:W-:-:S02]  /*b320*/  ISETP.GE.U32.AND.EX P0, PT, R3, UR7, PT, P0 ;  /* 0x0000000703007c0c */ /* 0x000fc4000bf06100 */
[----:B------:R-:W-:Y:S02]  /*b330*/  @P2 LOP3.LUT R10, R10, 0x1, R9, 0x78, !PT ;  /* 0x000000010a0a2812 */ /* 0x000fe400078e7809 */
[----:B0-----:R-:W-:-:S09]  /*b340*/  PRMT R8, RZ, 0x7610, R8 ;  /* 0x00007610ff087816 */ /* 0x001fd20000000008 */
[----:B------:R-:W-:Y:S05]  /*b350*/  @P0 BRA `(.L_x_72) ;  /* 0x0000000400500947 */ /* 0x000fea0003800000 */
[----:B------:R-:W0:Y:S01]  /*b360*/  S2R R19, SR_CTAID.X ;  /* 0x0000000000137919 */ /* 0x000e220000002500 */
[----:B------:R-:W-:Y:S01]  /*b370*/  ULDC.64 UR6, c[0x0][0x628] ;  /* 0x00018a0000067ab9 */ /* 0x000fe20000000a00 */
[----:B------:R-:W-:Y:S01]  /*b380*/  ULDC UR8, c[0x0][0x630] ;  /* 0x00018c0000087ab9 */ /* 0x000fe20000000800 */
[----:B------:R-:W-:Y:S01]  /*b390*/  ISETP.NE.U32.AND P0, PT, RZ, UR6, PT ;  /* 0x00000006ff007c0c */ /* 0x000fe2000bf05070 */
[----:B------:R-:W1:Y:S01]  /*b3a0*/  S2R R20, SR_CTAID.Y ;  /* 0x0000000000147919 */ /* 0x000e620000002600 */
[----:B------:R-:W-:Y:S01]  /*b3b0*/  ULDC UR9, c[0x0][0x150] ;  /* 0x0000540000097ab9 */ /* 0x000fe20000000800 */
[----:B------:R-:W-:Y:S01]  /*b3c0*/  IMAD.MOV.U32 R6, RZ, RZ, R2 ;  /* 0x000000ffff067224 */ /* 0x000fe200078e0002 */
[----:B------:R-:W-:Y:S01]  /*b3d0*/  ISETP.NE.AND.EX P0, PT, RZ, UR7, PT, P0 ;  /* 0x00000007ff007c0c */ /* 0x000fe2000bf05300 */
[----:B------:R-:W-:Y:S01]  /*b3e0*/  IMAD.MOV.U32 R7, RZ, RZ, R3 ;  /* 0x000000ffff077224 */ /* 0x000fe200078e0003 */
[----:B0-----:R-:W-:-:S11]  /*b3f0*/  I2FP.F32.U32 R22, R19 ;  /* 0x0000001300167245 */ /* 0x001fd60000201000 */
[----:B------:R-:W-:Y:S05]  /*b400*/  @!P0 BRA `(.L_x_73) ;  /* 0x0000000000288947 */ /* 0x000fea0003800000 */
[----:B------:R-:W-:Y:S02]  /*b410*/  ULDC UR5, c[0x0][0x634] ;  /* 0x00018d0000057ab9 */ /* 0x000fe40000000800 */
[----:B------:R-:W-:-:S05]  /*b420*/  IADD3 R7, P0, R2, UR5, RZ ;  /* 0x0000000502077c10 */ /* 0x000fca000ff1e0ff */
[----:B------:R-:W-:-:S04]  /*b430*/  IMAD.X R21, RZ, RZ, R3, P0 ;  /* 0x000000ffff157224 */ /* 0x000fc800000e0603 */
[----:B------:R-:W-:-:S04]  /*b440*/  IMAD.WIDE.U32 R8, R21, UR6, RZ ;  /* 0x0000000615087c25 */ /* 0x000fc8000f8e00ff */
[----:B------:R-:W-:-:S04]  /*b450*/  IMAD.WIDE.U32 R8, P0, R7, UR7, R8 ;  /* 0x0000000707087c25 */ /* 0x000fc8000f800008 */
[----:B------:R-:W-:-:S04]  /*b460*/  IMAD.WIDE.U32 R6, R7, UR6, RZ ;  /* 0x0000000607067c25 */ /* 0x000fc8000f8e00ff */
[----:B------:R-:W-:Y:S01]  /*b470*/  IMAD.MOV.U32 R6, RZ, RZ, R9 ;  /* 0x000000ffff067224 */ /* 0x000fe200078e0009 */
[----:B------:R-:W-:Y:S01]  /*b480*/  IADD3 RZ, P1, R7, R8, RZ ;  /* 0x0000000807ff7210 */ /* 0x000fe20007f3e0ff */
[----:B------:R-:W-:-:S04]  /*b490*/  IMAD.X R7, RZ, RZ, RZ, P0 ;  /* 0x000000ffff077224 */ /* 0x000fc800000e06ff */
[----:B------:R-:W-:-:S08]  /*b4a0*/  IMAD.WIDE.U32.X R6, R21, UR7, R6, P1 ;  /* 0x0000000715067c25 */ /* 0x000fd000088e0406 */
.L_x_73:
[--C-:B------:R-:W-:Y:S01]  /*b4b0*/  SHF.R.U64 R18, R6, UR8, R7.reuse ;  /* 0x0000000806127c19 */ /* 0x100fe20008001207 */
[----:B------:R-:W-:Y:S01]  /*b4c0*/  FMUL R22, R22, UR9 ;  /* 0x0000000916167c20 */ /* 0x000fe20008400000 */
[----:B------:R-:W-:Y:S01]  /*b4d0*/  SHF.R.U32.HI R6, RZ, UR8, R7 ;  /* 0x00000008ff067c19 */ /* 0x000fe20008011607 */
[----:B------:R-:W0:Y:S01]  /*b4e0*/  LDC R8, c[0x0][0x144] ;  /* 0x00005100ff087b82 */ /* 0x000e220000000800 */
[----:B------:R-:W-:Y:S01]  /*b4f0*/  IADD3 R7, P0, RZ, -R18, RZ ;  /* 0x80000012ff077210 */ /* 0x000fe20007f1e0ff */
[----:B------:R-:W-:Y:S01]  /*b500*/  ULDC UR5, c[0x0][0x154] ;  /* 0x0000550000057ab9 */ /* 0x000fe20000000800 */
[----:B-1----:R-:W-:Y:S01]  /*b510*/  I2FP.F32.U32 R9, R20 ;  /* 0x0000001400097245 */ /* 0x002fe20000201000 */
[----:B------:R-:W1:Y:S01]  /*b520*/  F2I.U32.TRUNC.NTZ R22, R22 ;  /* 0x0000001600167305 */ /* 0x000e62000020f000 */
[----:B------:R-:W-:Y:S01]  /*b530*/  ULDC.64 UR6, c[0x0][0x620] ;  /* 0x0001880000067ab9 */ /* 0x000fe20000000a00 */
[----:B------:R-:W-:Y:S01]  /*b540*/  IMAD.X R6, RZ, RZ, ~R6, P0 ;  /* 0x000000ffff067224 */ /* 0x000fe200000e0e06 */
[----:B------:R-:W-:Y:S01]  /*b550*/  ISETP.NE.AND P2, PT, R0, 0x1, PT ;  /* 0x000000010000780c */ /* 0x000fe20003f45270 */
[----:B------:R-:W-:Y:S01]  /*b560*/  FMUL R23, R9, UR5 ;  /* 0x0000000509177c20 */ /* 0x000fe20008400000 */
[----:B------:R-:W2:Y:S01]  /*b570*/  LDC R25, c[0x0][0x148] ;  /* 0x00005200ff197b82 */ /* 0x000ea20000000800 */
[----:B------:R-:W-:Y:S01]  /*b580*/  IMAD R6, R6, UR6, RZ ;  /* 0x0000000606067c24 */ /* 0x000fe2000f8e02ff */
[----:B------:R-:W-:-:S03]  /*b590*/  ULDC UR5, c[0x0][0x618] ;  /* 0x0001860000057ab9 */ /* 0x000fc60000000800 */
[----:B------:R-:W3:Y:S01]  /*b5a0*/  F2I.U32.TRUNC.NTZ R23, R23 ;  /* 0x0000001700177305 */ /* 0x000ee2000020f000 */
[C---:B------:R-:W-:Y:S02]  /*b5b0*/  IMAD R9, R7.reuse, UR7, R6 ;  /* 0x0000000707097c24 */ /* 0x040fe4000f8e0206 */
[----:B------:R-:W-:Y:S01]  /*b5c0*/  IMAD.WIDE.U32 R6, R7, UR6, R2 ;  /* 0x0000000607067c25 */ /* 0x000fe2000f8e0002 */
[----:B------:R-:W-:Y:S02]  /*b5d0*/  ULDC.64 UR6, c[0x0][0x640] ;  /* 0x0001900000067ab9 */ /* 0x000fe40000000a00 */
[----:B------:R-:W-:Y:S01]  /*b5e0*/  ISETP.NE.U32.AND P0, PT, RZ, UR6, PT ;  /* 0x00000006ff007c0c */ /* 0x000fe2000bf05070 */
[----:B------:R-:W-:Y:S02]  /*b5f0*/  IMAD.IADD R7, R7, 0x1, R9 ;  /* 0x0000000107077824 */ /* 0x000fe400078e0209 */
[----:B-1----:R-:W-:Y:S01]  /*b600*/  IMAD.MOV R22, RZ, RZ, -R22 ;  /* 0x000000ffff167224 */ /* 0x002fe200078e0a16 */
[----:B------:R-:W-:-:S02]  /*b610*/  ISETP.NE.AND.EX P0, PT, RZ, UR7, PT, P0 ;  /* 0x00000007ff007c0c */ /* 0x000fc4000bf05300 */
[----:B------:R-:W-:Y:S01]  /*b620*/  SHF.R.U64 R21, R6, UR5, R7 ;  /* 0x0000000506157c19 */ /* 0x000fe20008001207 */
[----:B0-----:R-:W-:Y:S01]  /*b630*/  IMAD R19, R8, R22, R19 ;  /* 0x0000001608137224 */ /* 0x001fe200078e0213 */
[----:B------:R-:W-:Y:S01]  /*b640*/  SHF.R.U32.HI R6, RZ, UR5, R7 ;  /* 0x00000005ff067c19 */ /* 0x000fe20008011607 */
[----:B------:R-:W-:Y:S01]  /*b650*/  ULDC UR5, c[0x0][0x608] ;  /* 0x0001820000057ab9 */ /* 0x000fe20000000800 */
[----:B---3--:R-:W-:Y:S02]  /*b660*/  IMAD.MOV R8, RZ, RZ, -R23 ;  /* 0x000000ffff087224 */ /* 0x008fe400078e0a17 */
[--C-:B------:R-:W-:Y:S02]  /*b670*/  SHF.R.U64 R22, R21, UR5, R6.reuse ;  /* 0x0000000515167c19 */ /* 0x100fe40008001206 */
[----:B------:R-:W-:Y:S01]  /*b680*/  SHF.R.U32.HI R7, RZ, UR5, R6 ;  /* 0x00000005ff077c19 */ /* 0x000fe20008011606 */
[----:B------:R-:W-:Y:S01]  /*b690*/  ULDC UR5, c[0x0][0x658] ;  /* 0x0001960000057ab9 */ /* 0x000fe20000000800 */
[----:B--2---:R-:W-:-:S02]  /*b6a0*/  @P2 IMAD R19, R25, R8, R20 ;  /* 0x0000000819132224 */ /* 0x004fc400078e0214 */
[--C-:B------:R-:W-:Y:S02]  /*b6b0*/  SHF.R.U64 R20, R22, UR5, R7.reuse ;  /* 0x0000000516147c19 */ /* 0x100fe40008001207 */
[----:B------:R-:W-:-:S03]  /*b6c0*/  SHF.R.U32.HI R23, RZ, UR5, R7 ;  /* 0x00000005ff177c19 */ /* 0x000fc60008011607 */
[----:B------:R-:W-:Y:S02]  /*b6d0*/  IMAD.MOV.U32 R8, RZ, RZ, R20 ;  /* 0x000000ffff087224 */ /* 0x000fe400078e0014 */
[----:B------:R-:W-:Y:S01]  /*b6e0*/  IMAD.MOV.U32 R7, RZ, RZ, R23 ;  /* 0x000000ffff077224 */ /* 0x000fe200078e0017 */
[----:B------:R-:W-:Y:S06]  /*b6f0*/  @!P0 BRA `(.L_x_74) ;  /* 0x00000000002c8947 */ /* 0x000fec0003800000 */
        /* <DEDUP_REMOVED lines=9> */
[----:B------:R-:W-:-:S04]  /*b790*/  IMAD.WIDE.U32.X R6, R23, UR7, R6, P1 ;  /* 0x0000000717067c25 */ /* 0x000fc800088e0406 */
[----:B------:R-:W-:-:S07]  /*b7a0*/  IMAD.MOV.U32 R8, RZ, RZ, R6 ;  /* 0x000000ffff087224 */ /* 0x000fce00078e0006 */
.L_x_74:
[----:B------:R-:W-:Y:S01]  /*b7b0*/  ULDC UR5, c[0x0][0x648] ;  /* 0x0001920000057ab9 */ /* 0x000fe20000000800 */
[----:B------:R-:W-:Y:S01]  /*b7c0*/  LOP3.LUT R6, R22, UR17, RZ, 0xc0, !PT ;  /* 0x0000001116067c12 */ /* 0x000fe2000f8ec0ff */
[----:B------:R-:W-:Y:S01]  /*b7d0*/  ULDC UR6, c[0x0][0x610] ;  /* 0x0001840000067ab9 */ /* 0x000fe20000000800 */
[----:B------:R-:W-:Y:S01]  /*b7e0*/  SHF.R.U64 R7, R8, UR5, R7 ;  /* 0x0000000508077c19 */ /* 0x000fe20008001207 */
[----:B------:R-:W-:Y:S01]  /*b7f0*/  ULDC UR5, c[0x0][0x638] ;  /* 0x00018e0000057ab9 */ /* 0x000fe20000000800 */
[----:B------:R-:W-:Y:S01]  /*b800*/  LOP3.LUT R21, R21, UR4, RZ, 0xc0, !PT ;  /* 0x0000000415157c12 */ /* 0x000fe2000f8ec0ff */
[----:B------:R-:W-:Y:S02]  /*b810*/  IMAD.MOV.U32 R8, RZ, RZ, 0x1 ;  /* 0x00000001ff087424 */ /* 0x000fe400078e00ff */
[----:B------:R-:W-:Y:S02]  /*b820*/  IMAD.MOV R9, RZ, RZ, -R7 ;  /* 0x000000ffff097224 */ /* 0x000fe400078e0a07 */
[----:B------:R-:W-:-:S02]  /*b830*/  IMAD R6, R7, UR18, R6 ;  /* 0x0000001207067c24 */ /* 0x000fc4000f8e0206 */
[----:B------:R-:W-:Y:S01]  /*b840*/  IMAD R20, R9, UR5, R20 ;  /* 0x0000000509147c24 */ /* 0x000fe2000f8e0214 */
[----:B------:R-:W-:Y:S01]  /*b850*/  ULDC UR5, c[0x0][0x600] ;  /* 0x0001800000057ab9 */ /* 0x000fe20000000800 */
[----:B------:R-:W-:Y:S02]  /*b860*/  IMAD R19, R6, UR6, R19 ;  /* 0x0000000606137c24 */ /* 0x000fe4000f8e0213 */
[----:B------:R-:W-:-:S05]  /*b870*/  IMAD R20, R20, UR5, R21 ;  /* 0x0000000514147c24 */ /* 0x000fca000f8e0215 */
[----:B------:R-:W-:Y:S02]  /*b880*/  SEL R7, R20, R19, !P2 ;  /* 0x0000001314077207 */ /* 0x000fe40005000000 */
[----:B------:R-:W-:-:S07]  /*b890*/  SEL R6, R19, R20, !P2 ;  /* 0x0000001413067207 */ /* 0x000fce0005000000 */
.L_x_72:
[----:B------:R-:W-:Y:S05]  /*b8a0*/  BSYNC B1 ;  /* 0x0000000000017941 */ /* 0x000fea0003800000 */
.L_x_71:
[----:B------:R-:W-:-:S13]  /*b8b0*/  LOP3.LUT P0, RZ, R8, 0xff, RZ, 0xc0, !PT ;  /* 0x000000ff08ff7812 */ /* 0x000fda000780c0ff */
[----:B------:R-:W-:Y:S05]  /*b8c0*/  @P0 BRA `(.L_x_75) ;  /* 0xfffffff400440947 */ /* 0x000fea000383ffff */
[----:B------:R-:W-:Y:S05]  /*b8d0*/  BSYNC B0 ;  /* 0x0000000000007941 */ /* 0x000fea0003800000 */
.L_x_64:
[----:B------:R-:W-:-:S03]  /*b8e0*/  UMOV UR5, 0xffffffff ;  /* 0xffffffff00057882 */ /* 0x000fc60000000000 */
[----:B------:R-:W-:Y:S05]  /*b8f0*/  BRA.DIV UR5, `(.L_x_76) ;  /* 0x0000000a05607947 */ /* 0x000fea000b800000 */
[----:B------:R-:W-:-:S13]  /*b900*/  ELECT P0, URZ, PT ;  /* 0x00000000003f782f */ /* 0x000fda0003800000 */
.L_x_99:
[----:B------:R-:W-:Y:S04]  /*b910*/  BSSY B0, `(.L_x_77) ;  /* 0x000007c000007945 */ /* 0x000fe80003800000 */
[----:B------:R-:W-:Y:S05]  /*b920*/  @!P0 BRA `(.L_x_78) ;  /* 0x0000000400e88947 */ /* 0x000fea0003800000 */
[----:B------:R-:W-:-:S04]  /*b930*/  LOP3.LUT R5, R5, 0x2, RZ, 0xfc, !PT ;  /* 0x0000000205057812 */ /* 0x000fc800078efcff */
[----:B------:R-:W-:-:S13]  /*b940*/  ISETP.NE.AND P0, PT, R5, 0x3, PT ;  /* 0x000000030500780c */ /* 0x000fda0003f05270 */
[----:B------:R-:W-:Y:S05]  /*b950*/  @!P0 BRA `(.L_x_79) ;  /* 0x0000000000048947 */ /* 0x000fea0003800000 */
[----:B------:R-:W-:Y:S01]  /*b960*/  BPT.TRAP 0x1 ;  /* 0x000000040000795c */ /* 0x000fe20000300000 */
.L_x_79:
[----:B------:R-:W0:Y:S01]  /*b970*/  S2R R3, SR_CgaCtaId ;  /* 0x0000000000037919 */ /* 0x000e220000008800 */
[----:B------:R-:W-:-:S04]  /*b980*/  MOV R0, 0x400 ;  /* 0x0000040000007802 */ /* 0x000fc80000000f00 */
[----:B0-----:R-:W-:Y:S02]  /*b990*/  LEA R3, R3, R0, 0x18 ;  /* 0x0000000003037211 */ /* 0x001fe400078ec0ff */
[----:B------:R-:W-:-:S03]  /*b9a0*/  SHF.L.U32 R0, R10, 0x1f, RZ ;  /* 0x0000001f0a007819 */ /* 0x000fc600000006ff */
[----:B------:R-:W-:-:S04]  /*b9b0*/  VIADD R3, R3, 0x68 ;  /* 0x0000006803037836 */ /* 0x000fc80000000000 */
[C---:B------:R-:W-:Y:S02]  /*b9c0*/  IMAD R7, R16.reuse, 0x8, R3 ;  /* 0x0000000810077824 */ /* 0x040fe400078e0203 */
[----:B------:R-:W-:Y:S02]  /*b9d0*/  VIADD R16, R16, 0x1 ;  /* 0x0000000110107836 */ /* 0x000fe40000000000 */
[----:B------:R-:W0:Y:S03]  /*b9e0*/  SYNCS.PHASECHK.TRANS64.TRYWAIT P0, [R7+URZ], R0 ;  /* 0x00000000070075a7 */ /* 0x000e26000800017f */
[----:B------:R-:W-:-:S04]  /*b9f0*/  ISETP.NE.AND P1, PT, R16, 0xd, PT ;  /* 0x0000000d1000780c */ /* 0x000fc80003f25270 */
[----:B------:R-:W-:Y:S02]  /*ba00*/  SEL R5, RZ, 0x1, P1 ;  /* 0x00000001ff057807 */ /* 0x000fe40000800000 */
[----:B------:R-:W-:Y:S02]  /*ba10*/  SEL R16, R16, RZ, P1 ;  /* 0x000000ff10107207 */ /* 0x000fe40000800000 */
[----:B------:R-:W-:-:S03]  /*ba20*/  LOP3.LUT R5, R10, R5, RZ, 0x3c, !PT ;  /* 0x000000050a057212 */ /* 0x000fc600078e3cff */
[----:B------:R-:W-:Y:S01]  /*ba30*/  IMAD R9, R16, 0x8, R3 ;  /* 0x0000000810097824 */ /* 0x000fe200078e0203 */
[----:B------:R-:W-:Y:S01]  /*ba40*/  SHF.L.U32 R4, R5, 0x1f, RZ ;  /* 0x0000001f05047819 */ /* 0x000fe200000006ff */
[----:B0-----:R-:W-:Y:S06]  /*ba50*/  @!P0 BRA `(.L_x_80) ;  /* 0x0000000800288947 */ /* 0x001fec0003800000 */
.L_x_100:
[----:B------:R-:W1:Y:S01]  /*ba60*/  SYNCS.PHASECHK.TRANS64.TRYWAIT P0, [R9+URZ], R4 ;  /* 0x00000004090075a7 */ /* 0x000e62000800017f */
[----:B0-----:R-:W-:-:S05]  /*ba70*/  VIADD R0, R16, 0x1 ;  /* 0x0000000110007836 */ /* 0x001fca0000000000 */
[----:B------:R-:W-:-:S04]  /*ba80*/  ISETP.NE.AND P1, PT, R0, 0xd, PT ;  /* 0x0000000d0000780c */ /* 0x000fc80003f25270 */
[----:B------:R-:W-:Y:S02]  /*ba90*/  SEL R2, RZ, 0x1, P1 ;  /* 0x00000001ff027807 */ /* 0x000fe40000800000 */
[----:B------:R-:W-:Y:S02]  /*baa0*/  SEL R0, R0, RZ, P1 ;  /* 0x000000ff00007207 */ /* 0x000fe40000800000 */
[----:B------:R-:W-:-:S03]  /*bab0*/  LOP3.LUT R7, R5, R2, RZ, 0x3c, !PT ;  /* 0x0000000205077212 */ /* 0x000fc600078e3cff */
[----:B------:R-:W-:Y:S01]  /*bac0*/  IMAD R6, R0, 0x8, R3 ;  /* 0x0000000800067824 */ /* 0x000fe200078e0203 */
[----:B------:R-:W-:Y:S01]  /*bad0*/  SHF.L.U32 R5, R7, 0x1f, RZ ;  /* 0x0000001f07057819 */ /* 0x000fe200000006ff */
[----:B-1----:R-:W-:Y:S06]  /*bae0*/  @!P0 BRA `(.L_x_81) ;  /* 0x0000000800188947 */ /* 0x002fec0003800000 */
.L_x_101:
[----:B------:R-:W1:Y:S01]  /*baf0*/  SYNCS.PHASECHK.TRANS64.TRYWAIT P0, [R6+URZ], R5 ;  /* 0x00000005060075a7 */ /* 0x000e62000800017f */
[----:B------:R-:W-:-:S05]  /*bb00*/  VIADD R0, R0, 0x1 ;  /* 0x0000000100007836 */ /* 0x000fca0000000000 */
[----:B------:R-:W-:-:S04]  /*bb10*/  ISETP.NE.AND P1, PT, R0, 0xd, PT ;  /* 0x0000000d0000780c */ /* 0x000fc80003f25270 */
[----:B------:R-:W-:Y:S02]  /*bb20*/  SEL R2, RZ, 0x1, P1 ;  /* 0x00000001ff027807 */ /* 0x000fe40000800000 */
[----:B------:R-:W-:Y:S02]  /*bb30*/  SEL R0, R0, RZ, P1 ;  /* 0x000000ff00007207 */ /* 0x000fe40000800000 */
[----:B------:R-:W-:-:S03]  /*bb40*/  LOP3.LUT R7, R7, R2, RZ, 0x3c, !PT ;  /* 0x0000000207077212 */ /* 0x000fc600078e3cff */
[----:B0-----:R-:W-:Y:S01]  /*bb50*/  IMAD R9, R0, 0x8, R3 ;  /* 0x0000000800097824 */ /* 0x001fe200078e0203 */
[----:B------:R-:W-:Y:S01]  /*bb60*/  SHF.L.U32 R4, R7, 0x1f, RZ ;  /* 0x0000001f07047819 */ /* 0x000fe200000006ff */
[----:B-1----:R-:W-:Y:S06]  /*bb70*/  @!P0 BRA `(.L_x_82) ;  /* 0x0000000800088947 */ /* 0x002fec0003800000 */
.L_x_102:
        /* <DEDUP_REMOVED lines=9> */
.L_x_103:
        /* <DEDUP_REMOVED lines=9> */
.L_x_104:
        /* <DEDUP_REMOVED lines=9> */
.L_x_105:
        /* <DEDUP_REMOVED lines=9> */
.L_x_106:
        /* <DEDUP_REMOVED lines=9> */
.L_x_107:
        /* <DEDUP_REMOVED lines=9> */
.L_x_108:
        /* <DEDUP_REMOVED lines=9> */
.L_x_109:
        /* <DEDUP_REMOVED lines=9> */
.L_x_110:
[----:B------:R-:W1:Y:S01]  /*c000*/  SYNCS.PHASECHK.TRANS64.TRYWAIT P0, [R9+URZ], R4 ;  /* 0x00000004090075a7 */ /* 0x000e62000800017f */
[----:B------:R-:W-:-:S05]  /*c010*/  VIADD R0, R0, 0x1 ;  /* 0x0000000100007836 */ /* 0x000fca0000000000 */
[----:B------:R-:W-:-:S04]  /*c020*/  ISETP.NE.AND P1, PT, R0, 0xd, PT ;  /* 0x0000000d0000780c */ /* 0x000fc80003f25270 */
[----:B------:R-:W-:Y:S02]  /*c030*/  SEL R2, RZ, 0x1, P1 ;  /* 0x00000001ff027807 */ /* 0x000fe40000800000 */
[----:B------:R-:W-:Y:S02]  /*c040*/  SEL R0, R0, RZ, P1 ;  /* 0x000000ff00007207 */ /* 0x000fe40000800000 */
[----:B------:R-:W-:Y:S01]  /*c050*/  LOP3.LUT R2, R7, R2, RZ, 0x3c, !PT ;  /* 0x0000000207027212 */ /* 0x000fe200078e3cff */
[----:B-1----:R-:W-:Y:S06]  /*c060*/  @!P0 BRA `(.L_x_91) ;  /* 0x0000000400808947 */ /* 0x002fec0003800000 */
.L_x_111:
[----:B------:R-:W-:Y:S01]  /*c070*/  IMAD R3, R0, 0x8, R3 ;  /* 0x0000000800037824 */ /* 0x000fe200078e0203 */
[----:B------:R-:W-:-:S07]  /*c080*/  SHF.L.U32 R0, R2, 0x1f, RZ ;  /* 0x0000001f02007819 */ /* 0x000fce00000006ff */
.L_x_92:
[----:B--2---:R2:W3:Y:S02]  /*c090*/  SYNCS.PHASECHK.TRANS64.TRYWAIT P0, [R3+URZ], R0 ;  /* 0x00000000030075a7 */ /* 0x0044e4000800017f */
[----:B---3--:R-:W-:Y:S05]  /*c0a0*/  @!P0 NANOSLEEP.SYNCS 0x989680 ;  /* 0x009896800000895d */ /* 0x008fea0003900000 */
[----:B------:R-:W3:Y:S02]  /*c0b0*/  @!P0 SYNCS.PHASECHK.TRANS64 P0, [R3+URZ], R0 ;  /* 0x00000000030085a7 */ /* 0x000ee4000800007f */
[----:B---3--:R-:W-:Y:S05]  /*c0c0*/  @!P0 BRA `(.L_x_92) ;  /* 0xfffffffc00f08947 */ /* 0x008fea000383ffff */
.L_x_78:
[----:B------:R-:W-:Y:S05]  /*c0d0*/  BSYNC B0 ;  /* 0x0000000000007941 */ /* 0x000fea0003800000 */
.L_x_77:
[----:B------:R-:W-:Y:S05]  /*c0e0*/  EXIT ;  /* 0x000000000000794d */ /* 0x000fea0003800000 */
.L_x_22:
[----:B-1----:R-:W-:-:S04]  /*c0f0*/  IMAD.U32 R11, RZ, RZ, UR7 ;  /* 0x00000007ff0b7e24 */ /* 0x002fc8000f8e00ff */
[----:B------:R1:W4:Y:S03]  /*c100*/  SYNCS.PHASECHK.TRANS64.TRYWAIT P0, [R11+URZ], R10 ;  /* 0x0000000a0b0075a7 */ /* 0x000326000800017f */
[----:B----4-:R-:W-:Y:S05]  /*c110*/  @!P0 NANOSLEEP.SYNCS 0x989680 ;  /* 0x009896800000895d */ /* 0x010fea0003900000 */
[----:B------:R-:W4:Y:S02]  /*c120*/  @!P0 SYNCS.PHASECHK.TRANS64 P0, [R11+URZ], R10 ;  /* 0x0000000a0b0085a7 */ /* 0x000f24000800007f */
[----:B----4-:R-:W-:Y:S05]  /*c130*/  @!P0 BRA `(.L_x_22) ;  /* 0xfffffffc00ec8947 */ /* 0x010fea000383ffff */
[----:B------:R-:W-:Y:S05]  /*c140*/  BRA `(.L_x_21) ;  /* 0xffffff5800307947 */ /* 0x000fea000383ffff */
.L_x_28:
[----:B-1----:R-:W-:-:S04]  /*c150*/  IMAD.U32 R14, RZ, RZ, UR12 ;  /* 0x0000000cff0e7e24 */ /* 0x002fc8000f8e00ff */
[----:B------:R1:W4:Y:S03]  /*c160*/  SYNCS.PHASECHK.TRANS64.TRYWAIT P0, [R14+URZ], R13 ;  /* 0x0000000d0e0075a7 */ /* 0x000326000800017f */
[----:B----4-:R-:W-:Y:S05]  /*c170*/  @!P0 NANOSLEEP.SYNCS 0x989680 ;  /* 0x009896800000895d */ /* 0x010fea0003900000 */
[----:B------:R-:W4:Y:S02]  /*c180*/  @!P0 SYNCS.PHASECHK.TRANS64 P0, [R14+URZ], R13 ;  /* 0x0000000d0e0085a7 */ /* 0x000f24000800007f */
[----:B----4-:R-:W-:Y:S05]  /*c190*/  @!P0 BRA `(.L_x_28) ;  /* 0xfffffffc00ec8947 */ /* 0x010fea000383ffff */
[----:B------:R-:W-:Y:S05]  /*c1a0*/  BRA `(.L_x_27) ;  /* 0xffffff6000907947 */ /* 0x000fea000383ffff */
.L_x_65:
[----:B------:R-:W-:Y:S01]  /*c1b0*/  BSSY B1, `(.L_x_93) ;  /* 0x0000006000017945 */ /* 0x000fe20003800000 */
[----:B------:R-:W-:-:S07]  /*c1c0*/  IMAD.MOV.U32 R8, RZ, RZ, -0x1 ;  /* 0xffffffffff087424 */ /* 0x000fce00078e00ff */
[----:B------:R-:W-:Y:S05]  /*c1d0*/  WARPSYNC.COLLECTIVE R8, `(.L_x_94) ;  /* 0x00000000080c7348 */ /* 0x000fea0003c00000 */
[----:B------:R-:W-:Y:S02]  /*c1e0*/  ELECT P0, UR62, PT ;  /* 0x00000000003e782f */ /* 0x000fe40003800000 */
[----:B------:R-:W-:Y:S01]  /*c1f0*/  MOV R8, UR62 ;  /* 0x0000003e00087c02 */ /* 0x000fe20008000f00 */
[----:B------:R-:W-:Y:S10]  /*c200*/  ENDCOLLECTIVE ;  /* 0x000000000000791b */ /* 0x000ff40003800000 */
.L_x_94:
[----:B------:R-:W-:Y:S05]  /*c210*/  BSYNC B1 ;  /* 0x0000000000017941 */ /* 0x000fea0003800000 */
.L_x_93:
[----:B------:R-:W-:Y:S05]  /*c220*/  BRA `(.L_x_95) ;  /* 0xffffffe800f87947 */ /* 0x000fea000383ffff */
.L_x_68:
[----:B0-----:R0:W1:Y:S02]  /*c230*/  SYNCS.PHASECHK.TRANS64.TRYWAIT P0, [R20+URZ+0x68], R9 ;  /* 0x00006809140075a7 */ /* 0x001064000800017f */
[----:B-1----:R-:W-:Y:S05]  /*c240*/  @!P0 NANOSLEEP.SYNCS 0x989680 ;  /* 0x009896800000895d */ /* 0x002fea0003900000 */
[----:B------:R-:W1:Y:S02]  /*c250*/  @!P0 SYNCS.PHASECHK.TRANS64 P0, [R20+URZ+0x68], R9 ;  /* 0x00006809140085a7 */ /* 0x000e64000800007f */
[----:B-1----:R-:W-:Y:S05]  /*c260*/  @!P0 BRA `(.L_x_68) ;  /* 0xfffffffc00f08947 */ /* 0x002fea000383ffff */
[----:B------:R-:W-:Y:S05]  /*c270*/  BRA `(.L_x_96) ;  /* 0xffffffec00307947 */ /* 0x000fea000383ffff */
.L_x_76:
[----:B------:R-:W-:Y:S01]  /*c280*/  BSSY B0, `(.L_x_97) ;  /* 0x0000006000007945 */ /* 0x000fe20003800000 */
[----:B------:R-:W-:-:S07]  /*c290*/  IMAD.MOV.U32 R8, RZ, RZ, -0x1 ;  /* 0xffffffffff087424 */ /* 0x000fce00078e00ff */
[----:B------:R-:W-:Y:S05]  /*c2a0*/  WARPSYNC.COLLECTIVE R8, `(.L_x_98) ;  /* 0x00000000080c7348 */ /* 0x000fea0003c00000 */
[----:B------:R-:W-:Y:S02]  /*c2b0*/  ELECT P0, UR62, PT ;  /* 0x00000000003e782f */ /* 0x000fe40003800000 */
[----:B------:R-:W-:Y:S01]  /*c2c0*/  MOV R8, UR62 ;  /* 0x0000003e00087c02 */ /* 0x000fe20008000f00 */
[----:B------:R-:W-:Y:S10]  /*c2d0*/  ENDCOLLECTIVE ;  /* 0x000000000000791b */ /* 0x000ff40003800000 */
.L_x_98:
[----:B------:R-:W-:Y:S05]  /*c2e0*/  BSYNC B0 ;  /* 0x0000000000007941 */ /* 0x000fea0003800000 */
.L_x_97:
[----:B------:R-:W-:Y:S05]  /*c2f0*/  BRA `(.L_x_99) ;  /* 0xfffffff400847947 */ /* 0x000fea000383ffff */
.L_x_80:
[----:B0-----:R0:W1:Y:S02]  /*c300*/  SYNCS.PHASECHK.TRANS64.TRYWAIT P0, [R7+URZ], R0 ;  /* 0x00000000070075a7 */ /* 0x001064000800017f */
[----:B-1----:R-:W-:Y:S05]  /*c310*/  @!P0 NANOSLEEP.SYNCS 0x989680 ;  /* 0x009896800000895d */ /* 0x002fea0003900000 */
[----:B------:R-:W1:Y:S02]  /*c320*/  @!P0 SYNCS.PHASECHK.TRANS64 P0, [R7+URZ], R0 ;  /* 0x00000000070085a7 */ /* 0x000e64000800007f */
[----:B-1----:R-:W-:Y:S05]  /*c330*/  @!P0 BRA `(.L_x_80) ;  /* 0xfffffffc00f08947 */ /* 0x002fea000383ffff */
[----:B------:R-:W-:Y:S05]  /*c340*/  BRA `(.L_x_100) ;  /* 0xfffffff400c47947 */ /* 0x000fea000383ffff */
.L_x_81:
[----:B0-----:R0:W1:Y:S02]  /*c350*/  SYNCS.PHASECHK.TRANS64.TRYWAIT P0, [R9+URZ], R4 ;  /* 0x00000004090075a7 */ /* 0x001064000800017f */
[----:B-1----:R-:W-:Y:S05]  /*c360*/  @!P0 NANOSLEEP.SYNCS 0x989680 ;  /* 0x009896800000895d */ /* 0x002fea0003900000 */
[----:B------:R-:W1:Y:S02]  /*c370*/  @!P0 SYNCS.PHASECHK.TRANS64 P0, [R9+URZ], R4 ;  /* 0x00000004090085a7 */ /* 0x000e64000800007f */
[----:B-1----:R-:W-:Y:S05]  /*c380*/  @!P0 BRA `(.L_x_81) ;  /* 0xfffffffc00f08947 */ /* 0x002fea000383ffff */
[----:B------:R-:W-:Y:S05]  /*c390*/  BRA `(.L_x_101) ;  /* 0xfffffff400d47947 */ /* 0x000fea000383ffff */
.L_x_82:
[----:B0-----:R0:W1:Y:S02]  /*c3a0*/  SYNCS.PHASECHK.TRANS64.TRYWAIT P0, [R6+URZ], R5 ;  /* 0x00000005060075a7 */ /* 0x001064000800017f */
[----:B-1----:R-:W-:Y:S05]  /*c3b0*/  @!P0 NANOSLEEP.SYNCS 0x989680 ;  /* 0x009896800000895d */ /* 0x002fea0003900000 */
[----:B------:R-:W1:Y:S02]  /*c3c0*/  @!P0 SYNCS.PHASECHK.TRANS64 P0, [R6+URZ], R5 ;  /* 0x00000005060085a7 */ /* 0x000e64000800007f */
[----:B-1----:R-:W-:Y:S05]  /*c3d0*/  @!P0 BRA `(.L_x_82) ;  /* 0xfffffffc00f08947 */ /* 0x002fea000383ffff */
[----:B------:R-:W-:Y:S05]  /*c3e0*/  BRA `(.L_x_102) ;  /* 0xfffffff400e47947 */ /* 0x000fea000383ffff */
.L_x_83:
[----:B0-----:R0:W1:Y:S02]  /*c3f0*/  SYNCS.PHASECHK.TRANS64.TRYWAIT P0, [R9+URZ], R4 ;  /* 0x00000004090075a7 */ /* 0x001064000800017f */
[----:B-1----:R-:W-:Y:S05]  /*c400*/  @!P0 NANOSLEEP.SYNCS 0x989680 ;  /* 0x009896800000895d */ /* 0x002fea0003900000 */
[----:B------:R-:W1:Y:S02]  /*c410*/  @!P0 SYNCS.PHASECHK.TRANS64 P0, [R9+URZ], R4 ;  /* 0x00000004090085a7 */ /* 0x000e64000800007f */
[----:B-1----:R-:W-:Y:S05]  /*c420*/  @!P0 BRA `(.L_x_83) ;  /* 0xfffffffc00f08947 */ /* 0x002fea000383ffff */
[----:B------:R-:W-:Y:S05]  /*c430*/  BRA `(.L_x_103) ;  /* 0xfffffff400f47947 */ /* 0x000fea000383ffff */
.L_x_84:
[----:B0-----:R0:W1:Y:S02]  /*c440*/  SYNCS.PHASECHK.TRANS64.TRYWAIT P0, [R6+URZ], R5 ;  /* 0x00000005060075a7 */ /* 0x001064000800017f */
[----:B-1----:R-:W-:Y:S05]  /*c450*/  @!P0 NANOSLEEP.SYNCS 0x989680 ;  /* 0x009896800000895d */ /* 0x002fea0003900000 */
[----:B------:R-:W1:Y:S02]  /*c460*/  @!P0 SYNCS.PHASECHK.TRANS64 P0, [R6+URZ], R5 ;  /* 0x00000005060085a7 */ /* 0x000e64000800007f */
[----:B-1----:R-:W-:Y:S05]  /*c470*/  @!P0 BRA `(.L_x_84) ;  /* 0xfffffffc00f08947 */ /* 0x002fea000383ffff */
[----:B------:R-:W-:Y:S05]  /*c480*/  BRA `(.L_x_104) ;  /* 0xfffffff800047947 */ /* 0x000fea000383ffff */
.L_x_85:
[----:B0-----:R0:W1:Y:S02]  /*c490*/  SYNCS.PHASECHK.TRANS64.TRYWAIT P0, [R9+URZ], R4 ;  /* 0x00000004090075a7 */ /* 0x001064000800017f */
[----:B-1----:R-:W-:Y:S05]  /*c4a0*/  @!P0 NANOSLEEP.SYNCS 0x989680 ;  /* 0x009896800000895d */ /* 0x002fea0003900000 */
[----:B------:R-:W1:Y:S02]  /*c4b0*/  @!P0 SYNCS.PHASECHK.TRANS64 P0, [R9+URZ], R4 ;  /* 0x00000004090085a7 */ /* 0x000e64000800007f */
[----:B-1----:R-:W-:Y:S05]  /*c4c0*/  @!P0 BRA `(.L_x_85) ;  /* 0xfffffffc00f08947 */ /* 0x002fea000383ffff */
[----:B------:R-:W-:Y:S05]  /*c4d0*/  BRA `(.L_x_105) ;  /* 0xfffffff800147947 */ /* 0x000fea000383ffff */
.L_x_86:
[----:B0-----:R0:W1:Y:S02]  /*c4e0*/  SYNCS.PHASECHK.TRANS64.TRYWAIT P0, [R6+URZ], R5 ;  /* 0x00000005060075a7 */ /* 0x001064000800017f */
[----:B-1----:R-:W-:Y:S05]  /*c4f0*/  @!P0 NANOSLEEP.SYNCS 0x989680 ;  /* 0x009896800000895d */ /* 0x002fea0003900000 */
[----:B------:R-:W1:Y:S02]  /*c500*/  @!P0 SYNCS.PHASECHK.TRANS64 P0, [R6+URZ], R5 ;  /* 0x00000005060085a7 */ /* 0x000e64000800007f */
[----:B-1----:R-:W-:Y:S05]  /*c510*/  @!P0 BRA `(.L_x_86) ;  /* 0xfffffffc00f08947 */ /* 0x002fea000383ffff */
[----:B------:R-:W-:Y:S05]  /*c520*/  BRA `(.L_x_106) ;  /* 0xfffffff800247947 */ /* 0x000fea000383ffff */
.L_x_87:
[----:B0-----:R0:W1:Y:S02]  /*c530*/  SYNCS.PHASECHK.TRANS64.TRYWAIT P0, [R9+URZ], R4 ;  /* 0x00000004090075a7 */ /* 0x001064000800017f */
[----:B-1----:R-:W-:Y:S05]  /*c540*/  @!P0 NANOSLEEP.SYNCS 0x989680 ;  /* 0x009896800000895d */ /* 0x002fea0003900000 */
[----:B------:R-:W1:Y:S02]  /*c550*/  @!P0 SYNCS.PHASECHK.TRANS64 P0, [R9+URZ], R4 ;  /* 0x00000004090085a7 */ /* 0x000e64000800007f */
[----:B-1----:R-:W-:Y:S05]  /*c560*/  @!P0 BRA `(.L_x_87) ;  /* 0xfffffffc00f08947 */ /* 0x002fea000383ffff */
[----:B------:R-:W-:Y:S05]  /*c570*/  BRA `(.L_x_107) ;  /* 0xfffffff800347947 */ /* 0x000fea000383ffff */
.L_x_88:
[----:B0-----:R0:W1:Y:S02]  /*c580*/  SYNCS.PHASECHK.TRANS64.TRYWAIT P0, [R6+URZ], R5 ;  /* 0x00000005060075a7 */ /* 0x001064000800017f */
[----:B-1----:R-:W-:Y:S05]  /*c590*/  @!P0 NANOSLEEP.SYNCS 0x989680 ;  /* 0x009896800000895d */ /* 0x002fea0003900000 */
[----:B------:R-:W1:Y:S02]  /*c5a0*/  @!P0 SYNCS.PHASECHK.TRANS64 P0, [R6+URZ], R5 ;  /* 0x00000005060085a7 */ /* 0x000e64000800007f */
[----:B-1----:R-:W-:Y:S05]  /*c5b0*/  @!P0 BRA `(.L_x_88) ;  /* 0xfffffffc00f08947 */ /* 0x002fea000383ffff */
[----:B------:R-:W-:Y:S05]  /*c5c0*/  BRA `(.L_x_108) ;  /* 0xfffffff800447947 */ /* 0x000fea000383ffff */
.L_x_89:
[----:B0-----:R0:W1:Y:S02]  /*c5d0*/  SYNCS.PHASECHK.TRANS64.TRYWAIT P0, [R9+URZ], R4 ;  /* 0x00000004090075a7 */ /* 0x001064000800017f */
[----:B-1----:R-:W-:Y:S05]  /*c5e0*/  @!P0 NANOSLEEP.SYNCS 0x989680 ;  /* 0x009896800000895d */ /* 0x002fea0003900000 */
[----:B------:R-:W1:Y:S02]  /*c5f0*/  @!P0 SYNCS.PHASECHK.TRANS64 P0, [R9+URZ], R4 ;  /* 0x00000004090085a7 */ /* 0x000e64000800007f */
[----:B-1----:R-:W-:Y:S05]  /*c600*/  @!P0 BRA `(.L_x_89) ;  /* 0xfffffffc00f08947 */ /* 0x002fea000383ffff */
[----:B------:R-:W-:Y:S05]  /*c610*/  BRA `(.L_x_109) ;  /* 0xfffffff800547947 */ /* 0x000fea000383ffff */
.L_x_90:
[----:B0-----:R0:W1:Y:S02]  /*c620*/  SYNCS.PHASECHK.TRANS64.TRYWAIT P0, [R6+URZ], R5 ;  /* 0x00000005060075a7 */ /* 0x001064000800017f */
[----:B-1----:R-:W-:Y:S05]  /*c630*/  @!P0 NANOSLEEP.SYNCS 0x989680 ;  /* 0x009896800000895d */ /* 0x002fea0003900000 */
[----:B------:R-:W1:Y:S02]  /*c640*/  @!P0 SYNCS.PHASECHK.TRANS64 P0, [R6+URZ], R5 ;  /* 0x00000005060085a7 */ /* 0x000e64000800007f */
[----:B-1----:R-:W-:Y:S05]  /*c650*/  @!P0 BRA `(.L_x_90) ;  /* 0xfffffffc00f08947 */ /* 0x002fea000383ffff */
[----:B------:R-:W-:Y:S05]  /*c660*/  BRA `(.L_x_110) ;  /* 0xfffffff800647947 */ /* 0x000fea000383ffff */
.L_x_91:
[----:B-1----:R1:W2:Y:S02]  /*c670*/  SYNCS.PHASECHK.TRANS64.TRYWAIT P0, [R9+URZ], R4 ;  /* 0x00000004090075a7 */ /* 0x0022a4000800017f */
[----:B--2---:R-:W-:Y:S05]  /*c680*/  @!P0 NANOSLEEP.SYNCS 0x989680 ;  /* 0x009896800000895d */ /* 0x004fea0003900000 */
[----:B------:R-:W2:Y:S02]  /*c690*/  @!P0 SYNCS.PHASECHK.TRANS64 P0, [R9+URZ], R4 ;  /* 0x00000004090085a7 */ /* 0x000ea4000800007f */
[----:B--2---:R-:W-:Y:S05]  /*c6a0*/  @!P0 BRA `(.L_x_91) ;  /* 0xfffffffc00f08947 */ /* 0x004fea000383ffff */
[----:B------:R-:W-:Y:S05]  /*c6b0*/  BRA `(.L_x_111) ;  /* 0xfffffff8006c7947 */ /* 0x000fea000383ffff */
.L_x_112:
[----:B------:R-:W-:-:S00]  /*c6c0*/  BRA `(.L_x_112) ;  /* 0xfffffffc00fc7947 */ /* 0x000fc0000383ffff */
[----:B------:R-:W-:-:S00]  /*c6d0*/  NOP ;  /* 0x0000000000007918 */ /* 0x000fc00000000000 */
        /* <DEDUP_REMOVED lines=10> */
.L_x_113:


//--------------------- .nv.shared._ZN7cutlass13device_kernelINS_4gemm6kernel13GemmUniversalIN4cute5tupleIJiiiiEEENS1_10collective13CollectiveMmaINS1_37MainloopSm90TmaGmmaWarpSpecializedFP8ILi13ENS5_IJNS4_1CILi2EEENSA_ILi1EEESC_EEENS1_35KernelTmaWarpSpecializedCooperativeEEENS5_IJNSA_ILi512EEENSA_ILi32EEESH_EEENS_12float_e4m3_tENS5_IJlSC_lEEESJ_SK_NS4_8TiledMMAINS4_8MMA_AtomIJNS4_4SM904GMMA30MMA_64x32x32_F32E4M3E4M3_SS_TNILNSO_7ScaleInE1ELSQ_1EEEEEENS4_6LayoutISD_NS5_IJSC_NSA_ILi0EEESU_EEEEENS5_IJNS4_10UnderscoreESX_SX_EEEEENS4_13SM90_TMA_LOADENS4_14ComposedLayoutINS4_7SwizzleILi1ELi4ELi3EEENS4_18smem_ptr_flag_bitsILi8EEENST_INS5_IJNSA_ILi8EEESH_EEENS5_IJSH_SC_EEEEEEEvNS4_8identityENS4_23SM90_TMA_LOAD_MULTICASTES1A_vS1B_EENS_8epilogue10collective6detail29Sm90TmaWarpSpecializedAdapterINS1F_15DefaultEpilogueISJ_SK_SK_NS1E_6thread17LinearCombinationISJ_Li1EffLNS1J_9ScaleType4KindE0ELNS_15FloatRoundStyleE2ESJ_EENS1_15EpilogueDefaultEEEEEvvEEEEvNT_6ParamsE --------------------------
	.section	.nv.shared._ZN7cutlass13device_kernelINS_4gemm6kernel13GemmUniversalIN4cute5tupleIJiiiiEEENS1_10collective13CollectiveMmaINS1_37MainloopSm90TmaGmmaWarpSpecializedFP8ILi13ENS5_IJNS4_1CILi2EEENSA_ILi1EEESC_EEENS1_35KernelTmaWarpSpecializedCooperativeEEENS5_IJNSA_ILi512EEENSA_ILi32EEESH_EEENS_12float_e4m3_tENS5_IJlSC_lEEESJ_SK_NS4_8TiledMMAINS4_8MMA_AtomIJNS4_4SM904GMMA30MMA_64x32x32_F32E4M3E4M3_SS_TNILNSO_7ScaleInE1ELSQ_1EEEEEENS4_6LayoutISD_NS5_IJSC_NSA_ILi0EEESU_EEEEENS5_IJNS4_10UnderscoreESX_SX_EEEEENS4_13SM90_TMA_LOADENS4_14ComposedLayoutINS4_7SwizzleILi1ELi4ELi3EEENS4_18smem_ptr_flag_bitsILi8EEENST_INS5_IJNSA_ILi8EEESH_EEENS5_IJSH_SC_EEEEEEEvNS4_8identityENS4_23SM90_TMA_LOAD_MULTICASTES1A_vS1B_EENS_8epilogue10collective6detail29Sm90TmaWarpSpecializedAdapterINS1F_15DefaultEpilogueISJ_SK_SK_NS1E_6thread17LinearCombinationISJ_Li1EffLNS1J_9ScaleType4KindE0ELNS_15FloatRoundStyleE2ESJ_EENS1_15EpilogueDefaultEEEEEvvEEEEvNT_6ParamsE,"aw",@nobits
	.sectionflags	@""
	.align	16
	.zero		1024


//--------------------- .nv.shared.reserved.0     --------------------------
	.section	.nv.shared.reserved.0,"aw",@nobits
	.weak		__nv_reservedSMEM_offset_0_alias
	.size		__nv_reservedSMEM_offset_0_alias, 0, 0
	.other		__nv_reservedSMEM_offset_0_alias,@"STO_CUDA_RESERVED_SHARED STV_DEFAULT"
__nv_reservedSMEM_offset_0_alias:
	.zero		0


//--------------------- .nv.global                --------------------------
	.section	.nv.global,"aw",@nobits
.nv.global:
	.type		_ZN40_INTERNAL_1f4a2b28_4_k_cu_d6dc7184_114714cute1_E,@object
	.size		_ZN40_INTERNAL_1f4a2b28_4_k_cu_d6dc7184_114714cute1_E,(_ZN40_INTERNAL_1f4a2b28_4_k_cu_d6dc7184_114714cuda3std3__45__cpo6cbeginE - _ZN40_INTERNAL_1f4a2b28_4_k_cu_d6dc7184_114714cute1_E)
_ZN40_INTERNAL_1f4a2b28_4_k_cu_d6dc7184_114714cute1_E:
	.zero		1
	.type		_ZN40_INTERNAL_1f4a2b28_4_k_cu_d6dc7184_114714cuda3std3__45__cpo6cbeginE,@object
	.size		_ZN40_INTERNAL_1f4a2b28_4_k_cu_d6dc7184_114714cuda3std3__45__cpo6cbeginE,(_ZN40_INTERNAL_1f4a2b28_4_k_cu_d6dc7184_114714cuda3std3__48in_placeE - _ZN40_INTERNAL_1f4a2b28_4_k_cu_d6dc7184_114714cuda3std3__45__cpo6cbeginE)
_ZN40_INTERNAL_1f4a2b28_4_k_cu_d6dc7184_114714cuda3std3__45__cpo6cbeginE:
	.zero		1
	.type		_ZN40_INTERNAL_1f4a2b28_4_k_cu_d6dc7184_114714cuda3std3__48in_placeE,@object
	.size		_ZN40_INTERNAL_1f4a2b28_4_k_cu_d6dc7184_114714cuda3std3__48in_placeE,(_ZN40_INTERNAL_1f4a2b28_4_k_cu_d6dc7184_114714cuda3std6ranges3__45__cpo9iter_moveE - _ZN40_INTERNAL_1f4a2b28_4_k_cu_d6dc7184_114714cuda3std3__48in_placeE)
_ZN40_INTERNAL_1f4a2b28_4_k_cu_d6dc7184_114714cuda3std3__48in_placeE:
	.zero		1
	.type		_ZN40_INTERNAL_1f4a2b28_4_k_cu_d6dc7184_114714cuda3std6ranges3__45__cpo9iter_moveE,@object
	.size		_ZN40_INTERNAL_1f4a2b28_4_k_cu_d6dc7184_114714cuda3std6ranges3__45__cpo9iter_moveE,(_ZN40_INTERNAL_1f4a2b28_4_k_cu_d6dc7184_114714cuda3std3__45__cpo5beginE - _ZN40_INTERNAL_1f4a2b28_4_k_cu_d6dc7184_114714cuda3std6ranges3__45__cpo9iter_moveE)
_ZN40_INTERNAL_1f4a2b28_4_k_cu_d6dc7184_114714cuda3std6ranges3__45__cpo9iter_moveE:
	.zero		1
	.type		_ZN40_INTERNAL_1f4a2b28_4_k_cu_d6dc7184_114714cuda3std3__45__cpo5beginE,@object
	.size		_ZN40_INTERNAL_1f4a2b28_4_k_cu_d6dc7184_114714cuda3std3__45__cpo5beginE,(_ZN40_INTERNAL_1f4a2b28_4_k_cu_d6dc7184_114714cuda3std3__442_GLOBAL__N__1f4a2b28_4_k_cu_d6dc7184_114716ignoreE - _ZN40_INTERNAL_1f4a2b28_4_k_cu_d6dc7184_114714cuda3std3__45__cpo5beginE)
_ZN40_INTERNAL_1f4a2b28_4_k_cu_d6dc7184_114714cuda3std3__45__cpo5beginE:
	.zero		1
	.type		_ZN40_INTERNAL_1f4a2b28_4_k_cu_d6dc7184_114714cuda3std3__442_GLOBAL__N__1f4a2b28_4_k_cu_d6dc7184_114716ignoreE,@object
	.size		_ZN40_INTERNAL_1f4a2b28_4_k_cu_d6dc7184_114714cuda3std3__442_GLOBAL__N__1f4a2b28_4_k_cu_d6dc7184_114716ignoreE,(_ZN40_INTERNAL_1f4a2b28_4_k_cu_d6dc7184_114714cute7productE - _ZN40_INTERNAL_1f4a2b28_4_k_cu_d6dc7184_114714cuda3std3__442_GLOBAL__N__1f4a2b28_4_k_cu_d6dc7184_114716ignoreE)
_ZN40_INTERNAL_1f4a2b28_4_k_cu_d6dc7184_114714cuda3std3__442_GLOBAL__N__1f4a2b28_4_k_cu_d6dc7184_114716ignoreE:
	.zero		1
	.type		_ZN40_INTERNAL_1f4a2b28_4_k_cu_d6dc7184_114714cute7productE,@object
	.size		_ZN40_INTERNAL_1f4a2b28_4_k_cu_d6dc7184_114714cute7productE,(_ZN40_INTERNAL_1f4a2b28_4_k_cu_d6dc7184_114714cuda3std3__45__cpo3endE - _ZN40_INTERNAL_1f4a2b28_4_k_cu_d6dc7184_114714cute7productE)
_ZN40_INTERNAL_1f4a2b28_4_k_cu_d6dc7184_114714cute7productE:
	.zero		1
	.type		_ZN40_INTERNAL_1f4a2b28_4_k_cu_d6dc7184_114714cuda3std3__45__cpo3endE,@object
	.size		_ZN40_INTERNAL_1f4a2b28_4_k_cu_d6dc7184_114714cuda3std3__45__cpo3endE,(_ZN40_INTERNAL_1f4a2b28_4_k_cu_d6dc7184_114714cuda3std3__419piecewise_constructE - _ZN40_INTERNAL_1f4a2b28_4_k_cu_d6dc7184_114714cuda3std3__45__cpo3endE)
_ZN40_INTERNAL_1f4a2b28_4_k_cu_d6dc7184_114714cuda3std3__45__cpo3endE:
	.zero		1
	.type		_ZN40_INTERNAL_1f4a2b28_4_k_cu_d6dc7184_114714cuda3std3__419piecewise_constructE,@object
	.size		_ZN40_INTERNAL_1f4a2b28_4_k_cu_d6dc7184_114714cuda3std3__419piecewise_constructE,(_ZN40_INTERNAL_1f4a2b28_4_k_cu_d6dc7184_114714cuda3std3__45__cpo4cendE - _ZN40_INTERNAL_1f4a2b28_4_k_cu_d6dc7184_114714cuda3std3__419piecewise_constructE)
_ZN40_INTERNAL_1f4a2b28_4_k_cu_d6dc7184_114714cuda3std3__419piecewise_constructE:
	.zero		1
	.type		_ZN40_INTERNAL_1f4a2b28_4_k_cu_d6dc7184_114714cuda3std3__45__cpo4cendE,@object
	.size		_ZN40_INTERNAL_1f4a2b28_4_k_cu_d6dc7184_114714cuda3std3__45__cpo4cendE,(_ZN40_INTERNAL_1f4a2b28_4_k_cu_d6dc7184_114714cuda3std6ranges3__45__cpo4swapE - _ZN40_INTERNAL_1f4a2b28_4_k_cu_d6dc7184_114714cuda3std3__45__cpo4cendE)
_ZN40_INTERNAL_1f4a2b28_4_k_cu_d6dc7184_114714cuda3std3__45__cpo4cendE:
	.zero		1
	.type		_ZN40_INTERNAL_1f4a2b28_4_k_cu_d6dc7184_114714cuda3std6ranges3__45__cpo4swapE,@object
	.size		_ZN40_INTERNAL_1f4a2b28_4_k_cu_d6dc7184_114714cuda3std6ranges3__45__cpo4swapE,(.L_7 - _ZN40_INTERNAL_1f4a2b28_4_k_cu_d6dc7184_114714cuda3std6ranges3__45__cpo4swapE)
_ZN40_INTERNAL_1f4a2b28_4_k_cu_d6dc7184_114714cuda3std6ranges3__45__cpo4swapE:
	.zero		1
.L_7:


//--------------------- .nv.constant0._ZN7cutlass13device_kernelINS_4gemm6kernel13GemmUniversalIN4cute5tupleIJiiiiEEENS1_10collective13CollectiveMmaINS1_37MainloopSm90TmaGmmaWarpSpecializedFP8ILi13ENS5_IJNS4_1CILi2EEENSA_ILi1EEESC_EEENS1_35KernelTmaWarpSpecializedCooperativeEEENS5_IJNSA_ILi512EEENSA_ILi32EEESH_EEENS_12float_e4m3_tENS5_IJlSC_lEEESJ_SK_NS4_8TiledMMAINS4_8MMA_AtomIJNS4_4SM904GMMA30MMA_64x32x32_F32E4M3E4M3_SS_TNILNSO_7ScaleInE1ELSQ_1EEEEEENS4_6LayoutISD_NS5_IJSC_NSA_ILi0EEESU_EEEEENS5_IJNS4_10UnderscoreESX_SX_EEEEENS4_13SM90_TMA_LOADENS4_14ComposedLayoutINS4_7SwizzleILi1ELi4ELi3EEENS4_18smem_ptr_flag_bitsILi8EEENST_INS5_IJNSA_ILi8EEESH_EEENS5_IJSH_SC_EEEEEEEvNS4_8identityENS4_23SM90_TMA_LOAD_MULTICASTES1A_vS1B_EENS_8epilogue10collective6detail29Sm90TmaWarpSpecializedAdapterINS1F_15DefaultEpilogueISJ_SK_SK_NS1E_6thread17LinearCombinationISJ_Li1EffLNS1J_9ScaleType4KindE0ELNS_15FloatRoundStyleE2ESJ_EENS1_15EpilogueDefaultEEEEEvvEEEEvNT_6ParamsE --------------------------
	.section	.nv.constant0._ZN7cutlass13device_kernelINS_4gemm6kernel13GemmUniversalIN4cute5tupleIJiiiiEEENS1_10collective13CollectiveMmaINS1_37MainloopSm90TmaGmmaWarpSpecializedFP8ILi13ENS5_IJNS4_1CILi2EEENSA_ILi1EEESC_EEENS1_35KernelTmaWarpSpecializedCooperativeEEENS5_IJNSA_ILi512EEENSA_ILi32EEESH_EEENS_12float_e4m3_tENS5_IJlSC_lEEESJ_SK_NS4_8TiledMMAINS4_8MMA_AtomIJNS4_4SM904GMMA30MMA_64x32x32_F32E4M3E4M3_SS_TNILNSO_7ScaleInE1ELSQ_1EEEEEENS4_6LayoutISD_NS5_IJSC_NSA_ILi0EEESU_EEEEENS5_IJNS4_10UnderscoreESX_SX_EEEEENS4_13SM90_TMA_LOADENS4_14ComposedLayoutINS4_7SwizzleILi1ELi4ELi3EEENS4_18smem_ptr_flag_bitsILi8EEENST_INS5_IJNSA_ILi8EEESH_EEENS5_IJSH_SC_EEEEEEEvNS4_8identityENS4_23SM90_TMA_LOAD_MULTICASTES1A_vS1B_EENS_8epilogue10collective6detail29Sm90TmaWarpSpecializedAdapterINS1F_15DefaultEpilogueISJ_SK_SK_NS1E_6thread17LinearCombinationISJ_Li1EffLNS1J_9ScaleType4KindE0ELNS_15FloatRoundStyleE2ESJ_EENS1_15EpilogueDefaultEEEEEvvEEEEvNT_6ParamsE,"a",@progbits
	.sectionflags	@""
	.align	4
.nv.constant0._ZN7cutlass13device_kernelINS_4gemm6kernel13GemmUniversalIN4cute5tupleIJiiiiEEENS1_10collective13CollectiveMmaINS1_37MainloopSm90TmaGmmaWarpSpecializedFP8ILi13ENS5_IJNS4_1CILi2EEENSA_ILi1EEESC_EEENS1_35KernelTmaWarpSpecializedCooperativeEEENS5_IJNSA_ILi512EEENSA_ILi32EEESH_EEENS_12float_e4m3_tENS5_IJlSC_lEEESJ_SK_NS4_8TiledMMAINS4_8MMA_AtomIJNS4_4SM904GMMA30MMA_64x32x32_F32E4M3E4M3_SS_TNILNSO_7ScaleInE1ELSQ_1EEEEEENS4_6LayoutISD_NS5_IJSC_NSA_ILi0EEESU_EEEEENS5_IJNS4_10UnderscoreESX_SX_EEEEENS4_13SM90_TMA_LOADENS4_14ComposedLayoutINS4_7SwizzleILi1ELi4ELi3EEENS4_18smem_ptr_flag_bitsILi8EEENST_INS5_IJNSA_ILi8EEESH_EEENS5_IJSH_SC_EEEEEEEvNS4_8identityENS4_23SM90_TMA_LOAD_MULTICASTES1A_vS1B_EENS_8epilogue10collective6detail29Sm90TmaWarpSpecializedAdapterINS1F_15DefaultEpilogueISJ_SK_SK_NS1E_6thread17LinearCombinationISJ_Li1EffLNS1J_9ScaleType4KindE0ELNS_15FloatRoundStyleE2ESJ_EENS1_15EpilogueDefaultEEEEEvvEEEEvNT_6ParamsE:
	.zero		1664


//--------------------- SYMBOLS --------------------------

	.type		.nv.reservedSmem.offset0,@object
	.size		.nv.reservedSmem.offset0,0x4
